	.target	sm_100a

	.elftype	@"ET_EXEC"


//--------------------- .note.nv.tkinfo           --------------------------
	.section	.note.nv.tkinfo,"",@"SHT_NOTE"
	.sectionflags	@"SHF_NOTE_NV_TKINFO"
	.tkinfo
        /*0018*/ 	.word	0x00000002
        /*0030*/ 	.string	""
        /*0030*/ 	.string	"ptxas"
        /*0030*/ 	.string	"Cuda compilation tools, release 13.0, V13.0.88"
        /*0030*/ 	.string	"Build cuda_13.0.r13.0/compiler.36424714_0"
        /*0030*/ 	.string	"-arch sm_100a -m 64 "



//--------------------- .note.nv.cuinfo           --------------------------
	.section	.note.nv.cuinfo,"",@"SHT_NOTE"
	.sectionflags	@"SHF_NOTE_NV_CUINFO"
        /*0018*/ 	.short	0x0002
        /*001a*/ 	.short	0x0064
        /*001c*/ 	.short	0x0082
	.zero		2


//--------------------- .nv.info                  --------------------------
	.section	.nv.info,"",@"SHT_CUDA_INFO"
	.align	4


	//----- nvinfo : EIATTR_REGCOUNT
	.align		4
        /*0000*/ 	.byte	0x04, 0x2f
        /*0002*/ 	.short	(.L_19 - .L_18)
	.align		4
.L_18:
        /*0004*/ 	.word	index@(_ZN7cutlass13device_kernelINS_4gemm6kernel13GemmUniversalIN4cute5tupleIJiiiiEEENS1_10collective13CollectiveMmaINS1_35MainloopSm100TmaUmmaWarpSpecializedILi17ELi2ELi4ENS5_IJNS4_1CILi1EEESB_SB_EEEEENS5_IJNSA_ILi128EEENSA_ILi64EEESF_EEENS_12float_e4m3_tENS5_IJlSB_lEEESH_SI_NS4_8TiledMMAINS4_8MMA_AtomIJNS4_10MMA_TraitsINS4_19SM100_MMA_F8F6F4_SSEJSH_SH_fSE_SF_NS4_17integral_constantINS4_4UMMA5MajorELSP_0EEESQ_NSN_INSO_7ScaleInELSR_0EEESS_EEEEEENS4_6LayoutISC_NS5_IJNSA_ILi0EEESW_SW_EEEEENS5_IJNS4_10UnderscoreESZ_SZ_EEEEENS4_13SM90_TMA_LOADENS4_14ComposedLayoutINS4_7SwizzleILi2ELi4ELi3EEENS4_18smem_ptr_flag_bitsILi8EEENSV_INS5_IJNSA_ILi8EEESF_EEENS5_IJSF_SB_EEEEEEEvNS4_8identityES12_S1C_vS1D_EENS_8epilogue10collective18CollectiveEpilogueINS1F_23Sm100TmaWarpSpecializedILi1ELi1ELi64ELb0ELb0EEEJSG_NS5_IJNSV_ISE_SB_EENSV_ISF_SB_EEEEESH_SI_SH_SI_NS1F_6fusion15FusionCallbacksIS1J_NS1N_13LinCombEltActINS1F_6thread4ReLuESH_fSH_fLNS_15FloatRoundStyleE2EEESG_S1M_JEEENS4_5SM1004TMEM4LOAD26SM100_TMEM_LOAD_32dp32b64xES12_S1C_NS4_39AutoVectorizingCopyWithAssumedAlignmentILi128EEENS4_14SM90_TMA_STOREES1C_S20_S20_EEEvvEEEEvNT_6ParamsE)
        /*0008*/ 	.word	0x000000c2


	//----- nvinfo : EIATTR_FRAME_SIZE
	.align		4
.L_19:
        /*000c*/ 	.byte	0x04, 0x11
        /*000e*/ 	.short	(.L_21 - .L_20)
	.align		4
.L_20:
        /*0010*/ 	.word	index@($__internal_2_$__cuda_sm10x_tcgen05_guardrail_trap_unallocated_columns_being_dealloced)
        /*0014*/ 	.word	0x00000000


	//----- nvinfo : EIATTR_FRAME_SIZE
	.align		4
.L_21:
        /*0018*/ 	.byte	0x04, 0x11
        /*001a*/ 	.short	(.L_23 - .L_22)
	.align		4
.L_22:
        /*001c*/ 	.word	index@($__internal_1_$__cuda_sm10x_tcgen05_guardrail_trap_phase_invalid_during_alloc)
        /*0020*/ 	.word	0x00000000


	//----- nvinfo : EIATTR_FRAME_SIZE
	.align		4
.L_23:
        /*0024*/ 	.byte	0x04, 0x11
        /*0026*/ 	.short	(.L_25 - .L_24)
	.align		4
.L_24:
        /*0028*/ 	.word	index@($__internal_0_$__cuda_sm10x_tcgen05_guardrail_trap_col_being_dealloced_not_returned_by_alloc)
        /*002c*/ 	.word	0x00000000


	//----- nvinfo : EIATTR_FRAME_SIZE
	.align		4
.L_25:
        /*0030*/ 	.byte	0x04, 0x11
        /*0032*/ 	.short	(.L_27 - .L_26)
	.align		4
.L_26:
        /*0034*/ 	.word	index@(_ZN7cutlass13device_kernelINS_4gemm6kernel13GemmUniversalIN4cute5tupleIJiiiiEEENS1_10collective13CollectiveMmaINS1_35MainloopSm100TmaUmmaWarpSpecializedILi17ELi2ELi4ENS5_IJNS4_1CILi1EEESB_SB_EEEEENS5_IJNSA_ILi128EEENSA_ILi64EEESF_EEENS_12float_e4m3_tENS5_IJlSB_lEEESH_SI_NS4_8TiledMMAINS4_8MMA_AtomIJNS4_10MMA_TraitsINS4_19SM100_MMA_F8F6F4_SSEJSH_SH_fSE_SF_NS4_17integral_constantINS4_4UMMA5MajorELSP_0EEESQ_NSN_INSO_7ScaleInELSR_0EEESS_EEEEEENS4_6LayoutISC_NS5_IJNSA_ILi0EEESW_SW_EEEEENS5_IJNS4_10UnderscoreESZ_SZ_EEEEENS4_13SM90_TMA_LOADENS4_14ComposedLayoutINS4_7SwizzleILi2ELi4ELi3EEENS4_18smem_ptr_flag_bitsILi8EEENSV_INS5_IJNSA_ILi8EEESF_EEENS5_IJSF_SB_EEEEEEEvNS4_8identityES12_S1C_vS1D_EENS_8epilogue10collective18CollectiveEpilogueINS1F_23Sm100TmaWarpSpecializedILi1ELi1ELi64ELb0ELb0EEEJSG_NS5_IJNSV_ISE_SB_EENSV_ISF_SB_EEEEESH_SI_SH_SI_NS1F_6fusion15FusionCallbacksIS1J_NS1N_13LinCombEltActINS1F_6thread4ReLuESH_fSH_fLNS_15FloatRoundStyleE2EEESG_S1M_JEEENS4_5SM1004TMEM4LOAD26SM100_TMEM_LOAD_32dp32b64xES12_S1C_NS4_39AutoVectorizingCopyWithAssumedAlignmentILi128EEENS4_14SM90_TMA_STOREES1C_S20_S20_EEEvvEEEEvNT_6ParamsE)
        /*0038*/ 	.word	0x00000000


	//----- nvinfo : EIATTR_MIN_STACK_SIZE
	.align		4
.L_27:
        /*003c*/ 	.byte	0x04, 0x12
        /*003e*/ 	.short	(.L_29 - .L_28)
	.align		4
.L_28:
        /*0040*/ 	.word	index@(_ZN7cutlass13device_kernelINS_4gemm6kernel13GemmUniversalIN4cute5tupleIJiiiiEEENS1_10collective13CollectiveMmaINS1_35MainloopSm100TmaUmmaWarpSpecializedILi17ELi2ELi4ENS5_IJNS4_1CILi1EEESB_SB_EEEEENS5_IJNSA_ILi128EEENSA_ILi64EEESF_EEENS_12float_e4m3_tENS5_IJlSB_lEEESH_SI_NS4_8TiledMMAINS4_8MMA_AtomIJNS4_10MMA_TraitsINS4_19SM100_MMA_F8F6F4_SSEJSH_SH_fSE_SF_NS4_17integral_constantINS4_4UMMA5MajorELSP_0EEESQ_NSN_INSO_7ScaleInELSR_0EEESS_EEEEEENS4_6LayoutISC_NS5_IJNSA_ILi0EEESW_SW_EEEEENS5_IJNS4_10UnderscoreESZ_SZ_EEEEENS4_13SM90_TMA_LOADENS4_14ComposedLayoutINS4_7SwizzleILi2ELi4ELi3EEENS4_18smem_ptr_flag_bitsILi8EEENSV_INS5_IJNSA_ILi8EEESF_EEENS5_IJSF_SB_EEEEEEEvNS4_8identityES12_S1C_vS1D_EENS_8epilogue10collective18CollectiveEpilogueINS1F_23Sm100TmaWarpSpecializedILi1ELi1ELi64ELb0ELb0EEEJSG_NS5_IJNSV_ISE_SB_EENSV_ISF_SB_EEEEESH_SI_SH_SI_NS1F_6fusion15FusionCallbacksIS1J_NS1N_13LinCombEltActINS1F_6thread4ReLuESH_fSH_fLNS_15FloatRoundStyleE2EEESG_S1M_JEEENS4_5SM1004TMEM4LOAD26SM100_TMEM_LOAD_32dp32b64xES12_S1C_NS4_39AutoVectorizingCopyWithAssumedAlignmentILi128EEENS4_14SM90_TMA_STOREES1C_S20_S20_EEEvvEEEEvNT_6ParamsE)
        /*0044*/ 	.word	0x00000000
.L_29:


//--------------------- .nv.compat                --------------------------
	.section	.nv.compat,"",@"SHT_CUDA_COMPAT_INFO"
	.align	4
        /*0000*/ 	.byte	0x02, 0x09, 0x01, 0x00, 0x02, 0x02, 0x02, 0x00, 0x02, 0x05, 0x05, 0x00, 0x03, 0x07, 0x01, 0x01
        /*0010*/ 	.byte	0x02, 0x03, 0x01, 0x00, 0x02, 0x06, 0x01, 0x00, 0x04, 0x0b, 0x08, 0x00, 0x09, 0x00, 0x00, 0x00
        /*0020*/ 	.byte	0x00, 0x00, 0x00, 0x00


//--------------------- .nv.info._ZN7cutlass13device_kernelINS_4gemm6kernel13GemmUniversalIN4cute5tupleIJiiiiEEENS1_10collective13CollectiveMmaINS1_35MainloopSm100TmaUmmaWarpSpecializedILi17ELi2ELi4ENS5_IJNS4_1CILi1EEESB_SB_EEEEENS5_IJNSA_ILi128EEENSA_ILi64EEESF_EEENS_12float_e4m3_tENS5_IJlSB_lEEESH_SI_NS4_8TiledMMAINS4_8MMA_AtomIJNS4_10MMA_TraitsINS4_19SM100_MMA_F8F6F4_SSEJSH_SH_fSE_SF_NS4_17integral_constantINS4_4UMMA5MajorELSP_0EEESQ_NSN_INSO_7ScaleInELSR_0EEESS_EEEEEENS4_6LayoutISC_NS5_IJNSA_ILi0EEESW_SW_EEEEENS5_IJNS4_10UnderscoreESZ_SZ_EEEEENS4_13SM90_TMA_LOADENS4_14ComposedLayoutINS4_7SwizzleILi2ELi4ELi3EEENS4_18smem_ptr_flag_bitsILi8EEENSV_INS5_IJNSA_ILi8EEESF_EEENS5_IJSF_SB_EEEEEEEvNS4_8identityES12_S1C_vS1D_EENS_8epilogue10collective18CollectiveEpilogueINS1F_23Sm100TmaWarpSpecializedILi1ELi1ELi64ELb0ELb0EEEJSG_NS5_IJNSV_ISE_SB_EENSV_ISF_SB_EEEEESH_SI_SH_SI_NS1F_6fusion15FusionCallbacksIS1J_NS1N_13LinCombEltActINS1F_6thread4ReLuESH_fSH_fLNS_15FloatRoundStyleE2EEESG_S1M_JEEENS4_5SM1004TMEM4LOAD26SM100_TMEM_LOAD_32dp32b64xES12_S1C_NS4_39AutoVectorizingCopyWithAssumedAlignmentILi128EEENS4_14SM90_TMA_STOREES1C_S20_S20_EEEvvEEEEvNT_6ParamsE --------------------------
	.section	.nv.info._ZN7cutlass13device_kernelINS_4gemm6kernel13GemmUniversalIN4cute5tupleIJiiiiEEENS1_10collective13CollectiveMmaINS1_35MainloopSm100TmaUmmaWarpSpecializedILi17ELi2ELi4ENS5_IJNS4_1CILi1EEESB_SB_EEEEENS5_IJNSA_ILi128EEENSA_ILi64EEESF_EEENS_12float_e4m3_tENS5_IJlSB_lEEESH_SI_NS4_8TiledMMAINS4_8MMA_AtomIJNS4_10MMA_TraitsINS4_19SM100_MMA_F8F6F4_SSEJSH_SH_fSE_SF_NS4_17integral_constantINS4_4UMMA5MajorELSP_0EEESQ_NSN_INSO_7ScaleInELSR_0EEESS_EEEEEENS4_6LayoutISC_NS5_IJNSA_ILi0EEESW_SW_EEEEENS5_IJNS4_10UnderscoreESZ_SZ_EEEEENS4_13SM90_TMA_LOADENS4_14ComposedLayoutINS4_7SwizzleILi2ELi4ELi3EEENS4_18smem_ptr_flag_bitsILi8EEENSV_INS5_IJNSA_ILi8EEESF_EEENS5_IJSF_SB_EEEEEEEvNS4_8identityES12_S1C_vS1D_EENS_8epilogue10collective18CollectiveEpilogueINS1F_23Sm100TmaWarpSpecializedILi1ELi1ELi64ELb0ELb0EEEJSG_NS5_IJNSV_ISE_SB_EENSV_ISF_SB_EEEEESH_SI_SH_SI_NS1F_6fusion15FusionCallbacksIS1J_NS1N_13LinCombEltActINS1F_6thread4ReLuESH_fSH_fLNS_15FloatRoundStyleE2EEESG_S1M_JEEENS4_5SM1004TMEM4LOAD26SM100_TMEM_LOAD_32dp32b64xES12_S1C_NS4_39AutoVectorizingCopyWithAssumedAlignmentILi128EEENS4_14SM90_TMA_STOREES1C_S20_S20_EEEvvEEEEvNT_6ParamsE,"",@"SHT_CUDA_INFO"
	.sectionflags	@""
	.align	4


	//----- nvinfo : EIATTR_CUDA_API_VERSION
	.align		4
        /*0000*/ 	.byte	0x04, 0x37
        /*0002*/ 	.short	(.L_31 - .L_30)
.L_30:
        /*0004*/ 	.word	0x00000082


	//----- nvinfo : EIATTR_KPARAM_INFO
	.align		4
.L_31:
        /*0008*/ 	.byte	0x04, 0x17
        /*000a*/ 	.short	(.L_33 - .L_32)
.L_32:
        /*000c*/ 	.word	0x00000000
        /*0010*/ 	.short	0x0000
        /*0012*/ 	.short	0x0000
        /*0014*/ 	.byte	0x00, 0xf0, 0x01, 0x20


	//----- nvinfo : EIATTR_AT_ENTRY_FRAGMENTS
	.align		4
.L_33:
        /*0018*/ 	.byte	0x04, 0x4f
        /*001a*/ 	.short	(.L_35 - .L_34)


	//   ....[0]....
.L_34:
        /*001c*/ 	.word	0x00000006


	//----- nvinfo : EIATTR_RESERVED_SMEM_USED
	.align		4
.L_35:
        /*0020*/ 	.byte	0x01, 0x41
	.zero		2


	//----- nvinfo : EIATTR_SPARSE_MMA_MASK
	.align		4
        /*0024*/ 	.byte	0x03, 0x50
        /*0026*/ 	.short	0x0000


	//----- nvinfo : EIATTR_TCGEN05_1CTA_USED
	.align		4
        /*0028*/ 	.byte	0x01, 0x51
	.zero		2


	//----- nvinfo : EIATTR_MAXREG_COUNT
	.align		4
        /*002c*/ 	.byte	0x03, 0x1b
        /*002e*/ 	.short	0x00ff


	//----- nvinfo : EIATTR_NUM_BARRIERS
	.align		4
        /*0030*/ 	.byte	0x02, 0x4c
        /*0032*/ 	.byte	0x07
	.zero		1


	//----- nvinfo : EIATTR_EXTERNS
	.align		4
        /*0034*/ 	.byte	0x04, 0x0f
        /*0036*/ 	.short	(.L_37 - .L_36)


	//   ....[0]....
	.align		4
.L_36:
        /*0038*/ 	.word	index@(__assertfail)


	//----- nvinfo : EIATTR_MERCURY_ISA_VERSION
	.align		4
.L_37:
        /*003c*/ 	.byte	0x03, 0x5f
        /*003e*/ 	.short	0x0101


	//----- nvinfo : EIATTR_INT_WARP_WIDE_INSTR_OFFSETS
	.align		4
        /*0040*/ 	.byte	0x04, 0x31
        /*0042*/ 	.short	(.L_39 - .L_38)


	//   ....[0]....
.L_38:
        /*0044*/ 	.word	0x00001f10


	//   ....[1]....
        /*0048*/ 	.word	0x00003fd0


	//   ....[2]....
        /*004c*/ 	.word	0x00003ff0


	//   ....[3]....
        /*0050*/ 	.word	0x00004020


	//   ....[4]....
        /*0054*/ 	.word	0x00004a30


	//   ....[5]....
        /*0058*/ 	.word	0x00004b20


	//----- nvinfo : EIATTR_COOP_GROUP_MASK_REGIDS
	.align		4
.L_39:
        /*005c*/ 	.byte	0x04, 0x29
        /*005e*/ 	.short	(.L_41 - .L_40)


	//   ....[0]....
.L_40:
        /*0060*/ 	.word	0xffffffff


	//   ....[1]....
        /*0064*/ 	.word	0xffffffff


	//   ....[2]....
        /*0068*/ 	.word	0xffffffff


	//   ....[3]....
        /*006c*/ 	.word	0xffffffff


	//   ....[4]....
        /*0070*/ 	.word	0xffffffff


	//   ....[5]....
        /*0074*/ 	.word	0xffffffff


	//   ....[6]....
        /*0078*/ 	.word	0xffffffff


	//   ....[7]....
        /*007c*/ 	.word	0xffffffff


	//   ....[8]....
        /*0080*/ 	.word	0xffffffff


	//   ....[9]....
        /*0084*/ 	.word	0xffffffff


	//   ....[10]....
        /*0088*/ 	.word	0xffffffff


	//   ....[11]....
        /*008c*/ 	.word	0xffffffff


	//   ....[12]....
        /*0090*/ 	.word	0xffffffff


	//----- nvinfo : EIATTR_COOP_GROUP_INSTR_OFFSETS
	.align		4
.L_41:
        /*0094*/ 	.byte	0x04, 0x28
        /*0096*/ 	.short	(.L_43 - .L_42)


	//   ....[0]....
.L_42:
        /*0098*/ 	.word	0x00000090


	//   ....[1]....
        /*009c*/ 	.word	0x000004a0


	//   ....[2]....
        /*00a0*/ 	.word	0x000007e0


	//   ....[3]....
        /*00a4*/ 	.word	0x00000920


	//   ....[4]....
        /*00a8*/ 	.word	0x00000a20


	//   ....[5]....
        /*00ac*/ 	.word	0x00000b90


	//   ....[6]....
        /*00b0*/ 	.word	0x00000d30


	//   ....[7]....
        /*00b4*/ 	.word	0x00001df0


	//   ....[8]....
        /*00b8*/ 	.word	0x00003320


	//   ....[9]....
        /*00bc*/ 	.word	0x00003530


	//   ....[10]....
        /*00c0*/ 	.word	0x00003560


	//   ....[11]....
        /*00c4*/ 	.word	0x00003eb0


	//   ....[12]....
        /*00c8*/ 	.word	0x000040e0


	//----- nvinfo : EIATTR_VRC_CTA_INIT_COUNT
	.align		4
.L_43:
        /*00cc*/ 	.byte	0x02, 0x4a
        /*00ce*/ 	.byte	0x80
	.zero		1


	//----- nvinfo : EIATTR_SYSCALL_OFFSETS
	.align		4
        /*00d0*/ 	.byte	0x04, 0x46
        /*00d2*/ 	.short	(.L_45 - .L_44)


	//   ....[0]....
.L_44:
        /*00d4*/ 	.word	0x00005510


	//   ....[1]....
        /*00d8*/ 	.word	0x00005650


	//   ....[2]....
        /*00dc*/ 	.word	0x00005e30


	//----- nvinfo : EIATTR_MBARRIER_INSTR_OFFSETS
	.align		4
.L_45:
        /*00e0*/ 	.byte	0x04, 0x39
        /*00e2*/ 	.short	(.L_47 - .L_46)


	//   ....[0]....
.L_46:
        /*00e4*/ 	.word	0x000005a0
        /*00e8*/ 	.word	0x000000ff
        /*00ec*/ 	.word	0x00000000
        /*00f0*/ 	.short	0x0100
        /*00f2*/ 	.byte	0x05
	.zero		1


	//   ....[1]....
        /*00f4*/ 	.word	0x000005b0
        /*00f8*/ 	.word	0x000000ff
        /*00fc*/ 	.word	0x00000088
        /*0100*/ 	.short	0x0100
        /*0102*/ 	.byte	0x05
	.zero		1


	//   ....[2]....
        /*0104*/ 	.word	0x000005c0
        /*0108*/ 	.word	0x000000ff
        /*010c*/ 	.word	0x00000008
        /*0110*/ 	.short	0x0100
        /*0112*/ 	.byte	0x05
	.zero		1


	//   ....[3]....
        /*0114*/ 	.word	0x000005d0
        /*0118*/ 	.word	0x000000ff
        /*011c*/ 	.word	0x00000090
        /*0120*/ 	.short	0x0100
        /*0122*/ 	.byte	0x05
	.zero		1


	//   ....[4]....
        /*0124*/ 	.word	0x000005e0
        /*0128*/ 	.word	0x000000ff
        /*012c*/ 	.word	0x00000010
        /*0130*/ 	.short	0x0100
        /*0132*/ 	.byte	0x05
	.zero		1


	//   ....[5]....
        /*0134*/ 	.word	0x000005f0
        /*0138*/ 	.word	0x000000ff
        /*013c*/ 	.word	0x00000098
        /*0140*/ 	.short	0x0100
        /*0142*/ 	.byte	0x05
	.zero		1


	//   ....[6]....
        /*0144*/ 	.word	0x00000600
        /*0148*/ 	.word	0x000000ff
        /*014c*/ 	.word	0x00000018
        /*0150*/ 	.short	0x0100
        /*0152*/ 	.byte	0x05
	.zero		1


	//   ....[7]....
        /*0154*/ 	.word	0x00000610
        /*0158*/ 	.word	0x000000ff
        /*015c*/ 	.word	0x000000a0
        /*0160*/ 	.short	0x0100
        /*0162*/ 	.byte	0x05
	.zero		1


	//   ....[8]....
        /*0164*/ 	.word	0x00000620
        /*0168*/ 	.word	0x000000ff
        /*016c*/ 	.word	0x00000020
        /*0170*/ 	.short	0x0100
        /*0172*/ 	.byte	0x05
	.zero		1


	//   ....[9]....
        /*0174*/ 	.word	0x00000630
        /*0178*/ 	.word	0x000000ff
        /*017c*/ 	.word	0x000000a8
        /*0180*/ 	.short	0x0100
        /*0182*/ 	.byte	0x05
	.zero		1


	//   ....[10]....
        /*0184*/ 	.word	0x00000640
        /*0188*/ 	.word	0x000000ff
        /*018c*/ 	.word	0x00000028
        /*0190*/ 	.short	0x0100
        /*0192*/ 	.byte	0x05
	.zero		1


	//   ....[11]....
        /*0194*/ 	.word	0x00000650
        /*0198*/ 	.word	0x000000ff
        /*019c*/ 	.word	0x000000b0
        /*01a0*/ 	.short	0x0100
        /*01a2*/ 	.byte	0x05
	.zero		1


	//   ....[12]....
        /*01a4*/ 	.word	0x00000660
        /*01a8*/ 	.word	0x000000ff
        /*01ac*/ 	.word	0x00000030
        /*01b0*/ 	.short	0x0100
        /*01b2*/ 	.byte	0x05
	.zero		1


	//   ....[13]....
        /*01b4*/ 	.word	0x00000670
        /*01b8*/ 	.word	0x000000ff
        /*01bc*/ 	.word	0x000000b8
        /*01c0*/ 	.short	0x0100
        /*01c2*/ 	.byte	0x05
	.zero		1


	//   ....[14]....
        /*01c4*/ 	.word	0x00000680
        /*01c8*/ 	.word	0x000000ff
        /*01cc*/ 	.word	0x00000038
        /*01d0*/ 	.short	0x0100
        /*01d2*/ 	.byte	0x05
	.zero		1


	//   ....[15]....
        /*01d4*/ 	.word	0x00000690
        /*01d8*/ 	.word	0x000000ff
        /*01dc*/ 	.word	0x000000c0
        /*01e0*/ 	.short	0x0100
        /*01e2*/ 	.byte	0x05
	.zero		1


	//   ....[16]....
        /*01e4*/ 	.word	0x000006a0
        /*01e8*/ 	.word	0x000000ff
        /*01ec*/ 	.word	0x00000040
        /*01f0*/ 	.short	0x0100
        /*01f2*/ 	.byte	0x05
	.zero		1


	//   ....[17]....
        /*01f4*/ 	.word	0x000006b0
        /*01f8*/ 	.word	0x000000ff
        /*01fc*/ 	.word	0x000000c8
        /*0200*/ 	.short	0x0100
        /*0202*/ 	.byte	0x05
	.zero		1


	//   ....[18]....
        /*0204*/ 	.word	0x000006c0
        /*0208*/ 	.word	0x000000ff
        /*020c*/ 	.word	0x00000048
        /*0210*/ 	.short	0x0100
        /*0212*/ 	.byte	0x05
	.zero		1


	//   ....[19]....
        /*0214*/ 	.word	0x000006d0
        /*0218*/ 	.word	0x000000ff
        /*021c*/ 	.word	0x000000d0
        /*0220*/ 	.short	0x0100
        /*0222*/ 	.byte	0x05
	.zero		1


	//   ....[20]....
        /*0224*/ 	.word	0x000006e0
        /*0228*/ 	.word	0x000000ff
        /*022c*/ 	.word	0x00000050
        /*0230*/ 	.short	0x0100
        /*0232*/ 	.byte	0x05
	.zero		1


	//   ....[21]....
        /*0234*/ 	.word	0x000006f0
        /*0238*/ 	.word	0x000000ff
        /*023c*/ 	.word	0x000000d8
        /*0240*/ 	.short	0x0100
        /*0242*/ 	.byte	0x05
	.zero		1


	//   ....[22]....
        /*0244*/ 	.word	0x00000700
        /*0248*/ 	.word	0x000000ff
        /*024c*/ 	.word	0x00000058
        /*0250*/ 	.short	0x0100
        /*0252*/ 	.byte	0x05
	.zero		1


	//   ....[23]....
        /*0254*/ 	.word	0x00000710
        /*0258*/ 	.word	0x000000ff
        /*025c*/ 	.word	0x000000e0
        /*0260*/ 	.short	0x0100
        /*0262*/ 	.byte	0x05
	.zero		1


	//   ....[24]....
        /*0264*/ 	.word	0x00000720
        /*0268*/ 	.word	0x000000ff
        /*026c*/ 	.word	0x00000060
        /*0270*/ 	.short	0x0100
        /*0272*/ 	.byte	0x05
	.zero		1


	//   ....[25]....
        /*0274*/ 	.word	0x00000730
        /*0278*/ 	.word	0x000000ff
        /*027c*/ 	.word	0x000000e8
        /*0280*/ 	.short	0x0100
        /*0282*/ 	.byte	0x05
	.zero		1


	//   ....[26]....
        /*0284*/ 	.word	0x00000740
        /*0288*/ 	.word	0x000000ff
        /*028c*/ 	.word	0x00000068
        /*0290*/ 	.short	0x0100
        /*0292*/ 	.byte	0x05
	.zero		1


	//   ....[27]....
        /*0294*/ 	.word	0x00000750
        /*0298*/ 	.word	0x000000ff
        /*029c*/ 	.word	0x000000f0
        /*02a0*/ 	.short	0x0100
        /*02a2*/ 	.byte	0x05
	.zero		1


	//   ....[28]....
        /*02a4*/ 	.word	0x00000760
        /*02a8*/ 	.word	0x000000ff
        /*02ac*/ 	.word	0x00000070
        /*02b0*/ 	.short	0x0100
        /*02b2*/ 	.byte	0x05
	.zero		1


	//   ....[29]....
        /*02b4*/ 	.word	0x00000770
        /*02b8*/ 	.word	0x000000ff
        /*02bc*/ 	.word	0x000000f8
        /*02c0*/ 	.short	0x0100
        /*02c2*/ 	.byte	0x05
	.zero		1


	//   ....[30]....
        /*02c4*/ 	.word	0x00000780
        /*02c8*/ 	.word	0x000000ff
        /*02cc*/ 	.word	0x00000078
        /*02d0*/ 	.short	0x0100
        /*02d2*/ 	.byte	0x05
	.zero		1


	//   ....[31]....
        /*02d4*/ 	.word	0x00000790
        /*02d8*/ 	.word	0x000000ff
        /*02dc*/ 	.word	0x00000100
        /*02e0*/ 	.short	0x0100
        /*02e2*/ 	.byte	0x05
	.zero		1


	//   ....[32]....
        /*02e4*/ 	.word	0x000007a0
        /*02e8*/ 	.word	0x000000ff
        /*02ec*/ 	.word	0x00000080
        /*02f0*/ 	.short	0x0100
        /*02f2*/ 	.byte	0x05
	.zero		1


	//   ....[33]....
        /*02f4*/ 	.word	0x000007b0
        /*02f8*/ 	.word	0x000000ff
        /*02fc*/ 	.word	0x00000108
        /*0300*/ 	.short	0x0100
        /*0302*/ 	.byte	0x05
	.zero		1


	//   ....[34]....
        /*0304*/ 	.word	0x000008f0
        /*0308*/ 	.word	0x000000ff
        /*030c*/ 	.word	0x00000110
        /*0310*/ 	.short	0x0100
        /*0312*/ 	.byte	0x06
	.zero		1


	//   ....[35]....
        /*0314*/ 	.word	0x00000900
        /*0318*/ 	.word	0x000000ff
        /*031c*/ 	.word	0x00000118
        /*0320*/ 	.short	0x0100
        /*0322*/ 	.byte	0x06
	.zero		1


	//   ....[36]....
        /*0324*/ 	.word	0x000009f0
        /*0328*/ 	.word	0x000000ff
        /*032c*/ 	.word	0x00000120
        /*0330*/ 	.short	0x0100
        /*0332*/ 	.byte	0x05
	.zero		1


	//   ....[37]....
        /*0334*/ 	.word	0x00000a00
        /*0338*/ 	.word	0x000000ff
        /*033c*/ 	.word	0x00000128
        /*0340*/ 	.short	0x0100
        /*0342*/ 	.byte	0x05
	.zero		1


	//   ....[38]....
        /*0344*/ 	.word	0x00000b40
        /*0348*/ 	.word	0x000000ff
        /*034c*/ 	.word	0x00000130
        /*0350*/ 	.short	0x0100
        /*0352*/ 	.byte	0x05
	.zero		1


	//   ....[39]....
        /*0354*/ 	.word	0x00000b50
        /*0358*/ 	.word	0x000000ff
        /*035c*/ 	.word	0x00000140
        /*0360*/ 	.short	0x0100
        /*0362*/ 	.byte	0x05
	.zero		1


	//   ....[40]....
        /*0364*/ 	.word	0x00000b60
        /*0368*/ 	.word	0x000000ff
        /*036c*/ 	.word	0x00000138
        /*0370*/ 	.short	0x0100
        /*0372*/ 	.byte	0x05
	.zero		1


	//   ....[41]....
        /*0374*/ 	.word	0x00000b70
        /*0378*/ 	.word	0x000000ff
        /*037c*/ 	.word	0x00000148
        /*0380*/ 	.short	0x0100
        /*0382*/ 	.byte	0x05
	.zero		1


	//   ....[42]....
        /*0384*/ 	.word	0x00000ca0
        /*0388*/ 	.word	0x000000ff
        /*038c*/ 	.word	0x00000150
        /*0390*/ 	.short	0x0100
        /*0392*/ 	.byte	0x06
	.zero		1


	//   ....[43]....
        /*0394*/ 	.word	0x00000cb0
        /*0398*/ 	.word	0x000000ff
        /*039c*/ 	.word	0x00000170
        /*03a0*/ 	.short	0x0100
        /*03a2*/ 	.byte	0x06
	.zero		1


	//   ....[44]....
        /*03a4*/ 	.word	0x00000cc0
        /*03a8*/ 	.word	0x000000ff
        /*03ac*/ 	.word	0x00000158
        /*03b0*/ 	.short	0x0100
        /*03b2*/ 	.byte	0x06
	.zero		1


	//   ....[45]....
        /*03b4*/ 	.word	0x00000cd0
        /*03b8*/ 	.word	0x000000ff
        /*03bc*/ 	.word	0x00000178
        /*03c0*/ 	.short	0x0100
        /*03c2*/ 	.byte	0x06
	.zero		1


	//   ....[46]....
        /*03c4*/ 	.word	0x00000ce0
        /*03c8*/ 	.word	0x000000ff
        /*03cc*/ 	.word	0x00000160
        /*03d0*/ 	.short	0x0100
        /*03d2*/ 	.byte	0x06
	.zero		1


	//   ....[47]....
        /*03d4*/ 	.word	0x00000cf0
        /*03d8*/ 	.word	0x000000ff
        /*03dc*/ 	.word	0x00000180
        /*03e0*/ 	.short	0x0100
        /*03e2*/ 	.byte	0x06
	.zero		1


	//   ....[48]....
        /*03e4*/ 	.word	0x00000d00
        /*03e8*/ 	.word	0x000000ff
        /*03ec*/ 	.word	0x00000168
        /*03f0*/ 	.short	0x0100
        /*03f2*/ 	.byte	0x06
	.zero		1


	//   ....[49]....
        /*03f4*/ 	.word	0x00000d10
        /*03f8*/ 	.word	0x000000ff
        /*03fc*/ 	.word	0x00000188
        /*0400*/ 	.short	0x0100
        /*0402*/ 	.byte	0x06
	.zero		1


	//   ....[50]....
        /*0404*/ 	.word	0x00000e00
        /*0408*/ 	.word	0x000000ff
        /*040c*/ 	.word	0x00000190
        /*0410*/ 	.short	0x0100
        /*0412*/ 	.byte	0x05
	.zero		1


	//   ....[51]....
        /*0414*/ 	.word	0x00000e10
        /*0418*/ 	.word	0x000000ff
        /*041c*/ 	.word	0x000001a0
        /*0420*/ 	.short	0x0100
        /*0422*/ 	.byte	0x05
	.zero		1


	//   ....[52]....
        /*0424*/ 	.word	0x00000e20
        /*0428*/ 	.word	0x000000ff
        /*042c*/ 	.word	0x00000198
        /*0430*/ 	.short	0x0100
        /*0432*/ 	.byte	0x05
	.zero		1


	//   ....[53]....
        /*0434*/ 	.word	0x00000e30
        /*0438*/ 	.word	0x000000ff
        /*043c*/ 	.word	0x000001a8
        /*0440*/ 	.short	0x0100
        /*0442*/ 	.byte	0x05
	.zero		1


	//   ....[54]....
        /*0444*/ 	.word	0x000016e0
        /*0448*/ 	.word	0x00000003
        /*044c*/ 	.word	0x000001a0
        /*0450*/ 	.short	0x010a
        /*0452*/ 	.byte	0xff
	.zero		1


	//   ....[55]....
        /*0454*/ 	.word	0x00001710
        /*0458*/ 	.word	0x00000003
        /*045c*/ 	.word	0x00000190
        /*0460*/ 	.short	0x0101
        /*0462*/ 	.byte	0xff
	.zero		1


	//   ....[56]....
        /*0464*/ 	.word	0x000017e0
        /*0468*/ 	.word	0x000000ff
        /*046c*/ 	.word	0x00000088
        /*0470*/ 	.short	0x010a
        /*0472*/ 	.byte	0x08
	.zero		1


	//   ....[57]....
        /*0474*/ 	.word	0x00001880
        /*0478*/ 	.word	0x000000ff
        /*047c*/ 	.word	0x00000088
        /*0480*/ 	.short	0x010a
        /*0482*/ 	.byte	0x21
	.zero		1


	//   ....[58]....
        /*0484*/ 	.word	0x000019d0
        /*0488*/ 	.word	0x000000ff
        /*048c*/ 	.word	0x00000088
        /*0490*/ 	.short	0x010a
        /*0492*/ 	.byte	0x08
	.zero		1


	//   ....[59]....
        /*0494*/ 	.word	0x00001b00
        /*0498*/ 	.word	0x000000ff
        /*049c*/ 	.word	0x00000128
        /*04a0*/ 	.short	0x0101
        /*04a2*/ 	.byte	0x04
	.zero		1


	//   ....[60]....
        /*04a4*/ 	.word	0x00001b10
        /*04a8*/ 	.word	0x000000ff
        /*04ac*/ 	.word	0x00000088
        /*04b0*/ 	.short	0x010a
        /*04b2*/ 	.byte	0x08
	.zero		1


	//   ....[61]....
        /*04b4*/ 	.word	0x00001b90
        /*04b8*/ 	.word	0x000000ff
        /*04bc*/ 	.word	0x00000088
        /*04c0*/ 	.short	0x010a
        /*04c2*/ 	.byte	0x11
	.zero		1


	//   ....[62]....
        /*04c4*/ 	.word	0x00001ce0
        /*04c8*/ 	.word	0x000000ff
        /*04cc*/ 	.word	0x00000088
        /*04d0*/ 	.short	0x010a
        /*04d2*/ 	.byte	0x08
	.zero		1


	//   ....[63]....
        /*04d4*/ 	.word	0x00001e20
        /*04d8*/ 	.word	0x00000002
        /*04dc*/ 	.word	0x00000130
        /*04e0*/ 	.short	0x010a
        /*04e2*/ 	.byte	0xff
	.zero		1


	//   ....[64]....
        /*04e4*/ 	.word	0x00001ee0
        /*04e8*/ 	.word	0x00000002
        /*04ec*/ 	.word	0x00000000
        /*04f0*/ 	.short	0x0101
        /*04f2*/ 	.byte	0xff
	.zero		1


	//   ....[65]....
        /*04f4*/ 	.word	0x00002440
        /*04f8*/ 	.word	0x000000ff
        /*04fc*/ 	.word	0x00000000
        /*0500*/ 	.short	0x010a
        /*0502*/ 	.byte	0x05
	.zero		1


	//   ....[66]....
        /*0504*/ 	.word	0x000024d0
        /*0508*/ 	.word	0x000000ff
        /*050c*/ 	.word	0x00000000
        /*0510*/ 	.short	0x010a
        /*0512*/ 	.byte	0x05
	.zero		1


	//   ....[67]....
        /*0514*/ 	.word	0x00002560
        /*0518*/ 	.word	0x000000ff
        /*051c*/ 	.word	0x00000000
        /*0520*/ 	.short	0x010a
        /*0522*/ 	.byte	0x05
	.zero		1


	//   ....[68]....
        /*0524*/ 	.word	0x000025f0
        /*0528*/ 	.word	0x000000ff
        /*052c*/ 	.word	0x00000000
        /*0530*/ 	.short	0x010a
        /*0532*/ 	.byte	0x05
	.zero		1


	//   ....[69]....
        /*0534*/ 	.word	0x00002680
        /*0538*/ 	.word	0x000000ff
        /*053c*/ 	.word	0x00000000
        /*0540*/ 	.short	0x010a
        /*0542*/ 	.byte	0x05
	.zero		1


	//   ....[70]....
        /*0544*/ 	.word	0x00002710
        /*0548*/ 	.word	0x000000ff
        /*054c*/ 	.word	0x00000000
        /*0550*/ 	.short	0x010a
        /*0552*/ 	.byte	0x05
	.zero		1


	//   ....[71]....
        /*0554*/ 	.word	0x000027a0
        /*0558*/ 	.word	0x000000ff
        /*055c*/ 	.word	0x00000000
        /*0560*/ 	.short	0x010a
        /*0562*/ 	.byte	0x05
	.zero		1


	//   ....[72]....
        /*0564*/ 	.word	0x00002830
        /*0568*/ 	.word	0x000000ff
        /*056c*/ 	.word	0x00000000
        /*0570*/ 	.short	0x010a
        /*0572*/ 	.byte	0x05
	.zero		1


	//   ....[73]....
        /*0574*/ 	.word	0x000028c0
        /*0578*/ 	.word	0x000000ff
        /*057c*/ 	.word	0x00000000
        /*0580*/ 	.short	0x010a
        /*0582*/ 	.byte	0x05
	.zero		1


	//   ....[74]....
        /*0584*/ 	.word	0x00002950
        /*0588*/ 	.word	0x000000ff
        /*058c*/ 	.word	0x00000000
        /*0590*/ 	.short	0x010a
        /*0592*/ 	.byte	0x05
	.zero		1


	//   ....[75]....
        /*0594*/ 	.word	0x000029e0
        /*0598*/ 	.word	0x000000ff
        /*059c*/ 	.word	0x00000000
        /*05a0*/ 	.short	0x010a
        /*05a2*/ 	.byte	0x05
	.zero		1


	//   ....[76]....
        /*05a4*/ 	.word	0x00002a70
        /*05a8*/ 	.word	0x000000ff
        /*05ac*/ 	.word	0x00000000
        /*05b0*/ 	.short	0x010a
        /*05b2*/ 	.byte	0x05
	.zero		1


	//   ....[77]....
        /*05b4*/ 	.word	0x00002b00
        /*05b8*/ 	.word	0x000000ff
        /*05bc*/ 	.word	0x00000000
        /*05c0*/ 	.short	0x010a
        /*05c2*/ 	.byte	0x05
	.zero		1


	//   ....[78]....
        /*05c4*/ 	.word	0x00002b90
        /*05c8*/ 	.word	0x000000ff
        /*05cc*/ 	.word	0x00000000
        /*05d0*/ 	.short	0x010a
        /*05d2*/ 	.byte	0x05
	.zero		1


	//   ....[79]....
        /*05d4*/ 	.word	0x00002c20
        /*05d8*/ 	.word	0x000000ff
        /*05dc*/ 	.word	0x00000000
        /*05e0*/ 	.short	0x010a
        /*05e2*/ 	.byte	0x05
	.zero		1


	//   ....[80]....
        /*05e4*/ 	.word	0x00002cb0
        /*05e8*/ 	.word	0x000000ff
        /*05ec*/ 	.word	0x00000000
        /*05f0*/ 	.short	0x010a
        /*05f2*/ 	.byte	0x05
	.zero		1


	//   ....[81]....
        /*05f4*/ 	.word	0x00002d50
        /*05f8*/ 	.word	0x00000000
        /*05fc*/ 	.word	0x00000000
        /*0600*/ 	.short	0x010a
        /*0602*/ 	.byte	0xff
	.zero		1


	//   ....[82]....
        /*0604*/ 	.word	0x00002e70
        /*0608*/ 	.word	0x00000000
        /*060c*/ 	.word	0x00000190
        /*0610*/ 	.short	0x010a
        /*0612*/ 	.byte	0xff
	.zero		1


	//   ....[83]....
        /*0614*/ 	.word	0x00002ed0
        /*0618*/ 	.word	0x00000004
        /*061c*/ 	.word	0x00000000
        /*0620*/ 	.short	0x0101
        /*0622*/ 	.byte	0xff
	.zero		1


	//   ....[84]....
        /*0624*/ 	.word	0x00002ef0
        /*0628*/ 	.word	0x000000ff
        /*062c*/ 	.word	0x00000140
        /*0630*/ 	.short	0x010a
        /*0632*/ 	.byte	0x05
	.zero		1


	//   ....[85]....
        /*0634*/ 	.word	0x00003010
        /*0638*/ 	.word	0x00000000
        /*063c*/ 	.word	0x00000130
        /*0640*/ 	.short	0x010a
        /*0642*/ 	.byte	0xff
	.zero		1


	//   ....[86]....
        /*0644*/ 	.word	0x00003120
        /*0648*/ 	.word	0x00000000
        /*064c*/ 	.word	0x00000000
        /*0650*/ 	.short	0x0101
        /*0652*/ 	.byte	0xff
	.zero		1


	//   ....[87]....
        /*0654*/ 	.word	0x000031b0
        /*0658*/ 	.word	0x000000ff
        /*065c*/ 	.word	0x00000140
        /*0660*/ 	.short	0x0106
        /*0662*/ 	.byte	0x05
	.zero		1


	//   ....[88]....
        /*0664*/ 	.word	0x000031d0
        /*0668*/ 	.word	0x000000ff
        /*066c*/ 	.word	0x00000140
        /*0670*/ 	.short	0x010a
        /*0672*/ 	.byte	0x05
	.zero		1


	//   ....[89]....
        /*0674*/ 	.word	0x00003260
        /*0678*/ 	.word	0x000000ff
        /*067c*/ 	.word	0x00000140
        /*0680*/ 	.short	0x0106
        /*0682*/ 	.byte	0x04
	.zero		1


	//   ....[90]....
        /*0684*/ 	.word	0x000032a0
        /*0688*/ 	.word	0x00000000
        /*068c*/ 	.word	0x00000140
        /*0690*/ 	.short	0x010a
        /*0692*/ 	.byte	0xff
	.zero		1


	//   ....[91]....
        /*0694*/ 	.word	0x000037a0
        /*0698*/ 	.word	0x00000000
        /*069c*/ 	.word	0x00000130
        /*06a0*/ 	.short	0x010a
        /*06a2*/ 	.byte	0xff
	.zero		1


	//   ....[92]....
        /*06a4*/ 	.word	0x000038b0
        /*06a8*/ 	.word	0x00000003
        /*06ac*/ 	.word	0x00000000
        /*06b0*/ 	.short	0x0101
        /*06b2*/ 	.byte	0xff
	.zero		1


	//   ....[93]....
        /*06b4*/ 	.word	0x000038c0
        /*06b8*/ 	.word	0x000000ff
        /*06bc*/ 	.word	0x00000000
        /*06c0*/ 	.short	0x010a
        /*06c2*/ 	.byte	0x04
	.zero		1


	//   ....[94]....
        /*06c4*/ 	.word	0x000038e0
        /*06c8*/ 	.word	0x000000ff
        /*06cc*/ 	.word	0x00000170
        /*06d0*/ 	.short	0x010a
        /*06d2*/ 	.byte	0x08
	.zero		1


	//   ....[95]....
        /*06d4*/ 	.word	0x000039b0
        /*06d8*/ 	.word	0x000000ff
        /*06dc*/ 	.word	0x00000000
        /*06e0*/ 	.short	0x010a
        /*06e2*/ 	.byte	0x07
	.zero		1


	//   ....[96]....
        /*06e4*/ 	.word	0x00003af0
        /*06e8*/ 	.word	0x000000ff
        /*06ec*/ 	.word	0x00000000
        /*06f0*/ 	.short	0x010a
        /*06f2*/ 	.byte	0x04
	.zero		1


	//   ....[97]....
        /*06f4*/ 	.word	0x00003ce0
        /*06f8*/ 	.word	0x000000ff
        /*06fc*/ 	.word	0x00000000
        /*0700*/ 	.short	0x010a
        /*0702*/ 	.byte	0x05
	.zero		1


	//   ....[98]....
        /*0704*/ 	.word	0x00003d70
        /*0708*/ 	.word	0x000000ff
        /*070c*/ 	.word	0x00000000
        /*0710*/ 	.short	0x010a
        /*0712*/ 	.byte	0x05
	.zero		1


	//   ....[99]....
        /*0714*/ 	.word	0x00003e00
        /*0718*/ 	.word	0x000000ff
        /*071c*/ 	.word	0x00000000
        /*0720*/ 	.short	0x010a
        /*0722*/ 	.byte	0x05
	.zero		1


	//   ....[100]....
        /*0724*/ 	.word	0x00003e90
        /*0728*/ 	.word	0x000000ff
        /*072c*/ 	.word	0x00000000
        /*0730*/ 	.short	0x010a
        /*0732*/ 	.byte	0x07
	.zero		1


	//   ....[101]....
        /*0734*/ 	.word	0x000042d0
        /*0738*/ 	.word	0x00000000
        /*073c*/ 	.word	0x00000130
        /*0740*/ 	.short	0x010a
        /*0742*/ 	.byte	0xff
	.zero		1


	//   ....[102]....
        /*0744*/ 	.word	0x000043c0
        /*0748*/ 	.word	0x00000000
        /*074c*/ 	.word	0x00000000
        /*0750*/ 	.short	0x0101
        /*0752*/ 	.byte	0xff
	.zero		1


	//   ....[103]....
        /*0754*/ 	.word	0x000046e0
        /*0758*/ 	.word	0x000000ff
        /*075c*/ 	.word	0x00000128
        /*0760*/ 	.short	0x010a
        /*0762*/ 	.byte	0x06
	.zero		1


	//   ....[104]....
        /*0764*/ 	.word	0x00004860
        /*0768*/ 	.word	0x000000ff
        /*076c*/ 	.word	0x00000118
        /*0770*/ 	.short	0x010a
        /*0772*/ 	.byte	0x06
	.zero		1


	//   ....[105]....
        /*0774*/ 	.word	0x00004b90
        /*0778*/ 	.word	0x000000ff
        /*077c*/ 	.word	0x00000110
        /*0780*/ 	.short	0x010b
        /*0782*/ 	.byte	0x06
	.zero		1


	//   ....[106]....
        /*0784*/ 	.word	0x00004bb0
        /*0788*/ 	.word	0x000000ff
        /*078c*/ 	.word	0x00000000
        /*0790*/ 	.short	0x0101
        /*0792*/ 	.byte	0x25
	.zero		1


	//   ....[107]....
        /*0794*/ 	.word	0x00004bf0
        /*0798*/ 	.word	0x00000000
        /*079c*/ 	.word	0x00000118
        /*07a0*/ 	.short	0x010a
        /*07a2*/ 	.byte	0xff
	.zero		1


	//   ....[108]....
        /*07a4*/ 	.word	0x00004f20
        /*07a8*/ 	.word	0x00000000
        /*07ac*/ 	.word	0x00000130
        /*07b0*/ 	.short	0x010a
        /*07b2*/ 	.byte	0xff
	.zero		1


	//   ....[109]....
        /*07b4*/ 	.word	0x00005030
        /*07b8*/ 	.word	0x00000000
        /*07bc*/ 	.word	0x00000000
        /*07c0*/ 	.short	0x0101
        /*07c2*/ 	.byte	0xff
	.zero		1


	//   ....[110]....
        /*07c4*/ 	.word	0x00005970
        /*07c8*/ 	.word	0x000000ff
        /*07cc*/ 	.word	0x00000110
        /*07d0*/ 	.short	0x010a
        /*07d2*/ 	.byte	0x2b
	.zero		1


	//   ....[111]....
        /*07d4*/ 	.word	0x00005a20
        /*07d8*/ 	.word	0x0000009c
        /*07dc*/ 	.word	0x00000150
        /*07e0*/ 	.short	0x010a
        /*07e2*/ 	.byte	0xff
	.zero		1


	//   ....[112]....
        /*07e4*/ 	.word	0x00005bb0
        /*07e8*/ 	.word	0x000000ff
        /*07ec*/ 	.word	0x00000110
        /*07f0*/ 	.short	0x010a
        /*07f2*/ 	.byte	0x2b
	.zero		1


	//   ....[113]....
        /*07f4*/ 	.word	0x00005cb0
        /*07f8*/ 	.word	0x000000ff
        /*07fc*/ 	.word	0x00000000
        /*0800*/ 	.short	0x0101
        /*0802*/ 	.byte	0x04
	.zero		1


	//   ....[114]....
        /*0804*/ 	.word	0x00005d10
        /*0808*/ 	.word	0x0000009c
        /*080c*/ 	.word	0x00000150
        /*0810*/ 	.short	0x010a
        /*0812*/ 	.byte	0xff
	.zero		1


	//   ....[115]....
        /*0814*/ 	.word	0x000060d0
        /*0818*/ 	.word	0x000000ff
        /*081c*/ 	.word	0x00000000
        /*0820*/ 	.short	0x0101
        /*0822*/ 	.byte	0x05
	.zero		1


	//   ....[116]....
        /*0824*/ 	.word	0x00007180
        /*0828*/ 	.word	0x00000003
        /*082c*/ 	.word	0x000001a0
        /*0830*/ 	.short	0x010a
        /*0832*/ 	.byte	0xff
	.zero		1


	//   ....[117]....
        /*0834*/ 	.word	0x000071e0
        /*0838*/ 	.word	0x00000002
        /*083c*/ 	.word	0x00000088
        /*0840*/ 	.short	0x010a
        /*0842*/ 	.byte	0xff
	.zero		1


	//   ....[118]....
        /*0844*/ 	.word	0x00007240
        /*0848*/ 	.word	0x00000002
        /*084c*/ 	.word	0x00000088
        /*0850*/ 	.short	0x010a
        /*0852*/ 	.byte	0xff
	.zero		1


	//   ....[119]....
        /*0854*/ 	.word	0x00007290
        /*0858*/ 	.word	0x00000002
        /*085c*/ 	.word	0x00000130
        /*0860*/ 	.short	0x010a
        /*0862*/ 	.byte	0xff
	.zero		1


	//   ....[120]....
        /*0864*/ 	.word	0x000072f0
        /*0868*/ 	.word	0x00000000
        /*086c*/ 	.word	0x00000000
        /*0870*/ 	.short	0x010a
        /*0872*/ 	.byte	0xff
	.zero		1


	//   ....[121]....
        /*0874*/ 	.word	0x00007350
        /*0878*/ 	.word	0x00000000
        /*087c*/ 	.word	0x00000000
        /*0880*/ 	.short	0x010a
        /*0882*/ 	.byte	0xff
	.zero		1


	//   ....[122]....
        /*0884*/ 	.word	0x000073b0
        /*0888*/ 	.word	0x00000000
        /*088c*/ 	.word	0x00000000
        /*0890*/ 	.short	0x010a
        /*0892*/ 	.byte	0xff
	.zero		1


	//   ....[123]....
        /*0894*/ 	.word	0x00007410
        /*0898*/ 	.word	0x00000000
        /*089c*/ 	.word	0x00000000
        /*08a0*/ 	.short	0x010a
        /*08a2*/ 	.byte	0xff
	.zero		1


	//   ....[124]....
        /*08a4*/ 	.word	0x00007470
        /*08a8*/ 	.word	0x00000000
        /*08ac*/ 	.word	0x00000000
        /*08b0*/ 	.short	0x010a
        /*08b2*/ 	.byte	0xff
	.zero		1


	//   ....[125]....
        /*08b4*/ 	.word	0x000074d0
        /*08b8*/ 	.word	0x00000000
        /*08bc*/ 	.word	0x00000000
        /*08c0*/ 	.short	0x010a
        /*08c2*/ 	.byte	0xff
	.zero		1


	//   ....[126]....
        /*08c4*/ 	.word	0x00007530
        /*08c8*/ 	.word	0x00000000
        /*08cc*/ 	.word	0x00000000
        /*08d0*/ 	.short	0x010a
        /*08d2*/ 	.byte	0xff
	.zero		1


	//   ....[127]....
        /*08d4*/ 	.word	0x00007590
        /*08d8*/ 	.word	0x00000000
        /*08dc*/ 	.word	0x00000000
        /*08e0*/ 	.short	0x010a
        /*08e2*/ 	.byte	0xff
	.zero		1


	//   ....[128]....
        /*08e4*/ 	.word	0x000075f0
        /*08e8*/ 	.word	0x00000000
        /*08ec*/ 	.word	0x00000000
        /*08f0*/ 	.short	0x010a
        /*08f2*/ 	.byte	0xff
	.zero		1


	//   ....[129]....
        /*08f4*/ 	.word	0x00007650
        /*08f8*/ 	.word	0x00000000
        /*08fc*/ 	.word	0x00000000
        /*0900*/ 	.short	0x010a
        /*0902*/ 	.byte	0xff
	.zero		1


	//   ....[130]....
        /*0904*/ 	.word	0x000076b0
        /*0908*/ 	.word	0x00000000
        /*090c*/ 	.word	0x00000000
        /*0910*/ 	.short	0x010a
        /*0912*/ 	.byte	0xff
	.zero		1


	//   ....[131]....
        /*0914*/ 	.word	0x00007710
        /*0918*/ 	.word	0x00000000
        /*091c*/ 	.word	0x00000000
        /*0920*/ 	.short	0x010a
        /*0922*/ 	.byte	0xff
	.zero		1


	//   ....[132]....
        /*0924*/ 	.word	0x00007770
        /*0928*/ 	.word	0x00000000
        /*092c*/ 	.word	0x00000000
        /*0930*/ 	.short	0x010a
        /*0932*/ 	.byte	0xff
	.zero		1


	//   ....[133]....
        /*0934*/ 	.word	0x000077d0
        /*0938*/ 	.word	0x00000000
        /*093c*/ 	.word	0x00000000
        /*0940*/ 	.short	0x010a
        /*0942*/ 	.byte	0xff
	.zero		1


	//   ....[134]....
        /*0944*/ 	.word	0x00007830
        /*0948*/ 	.word	0x00000000
        /*094c*/ 	.word	0x00000000
        /*0950*/ 	.short	0x010a
        /*0952*/ 	.byte	0xff
	.zero		1


	//   ....[135]....
        /*0954*/ 	.word	0x00007890
        /*0958*/ 	.word	0x00000000
        /*095c*/ 	.word	0x00000000
        /*0960*/ 	.short	0x010a
        /*0962*/ 	.byte	0xff
	.zero		1


	//   ....[136]....
        /*0964*/ 	.word	0x000078e0
        /*0968*/ 	.word	0x00000000
        /*096c*/ 	.word	0x00000190
        /*0970*/ 	.short	0x010a
        /*0972*/ 	.byte	0xff
	.zero		1


	//   ....[137]....
        /*0974*/ 	.word	0x00007940
        /*0978*/ 	.word	0x00000000
        /*097c*/ 	.word	0x00000140
        /*0980*/ 	.short	0x010a
        /*0982*/ 	.byte	0xff
	.zero		1


	//   ....[138]....
        /*0984*/ 	.word	0x00007990
        /*0988*/ 	.word	0x00000000
        /*098c*/ 	.word	0x00000130
        /*0990*/ 	.short	0x010a
        /*0992*/ 	.byte	0xff
	.zero		1


	//   ....[139]....
        /*0994*/ 	.word	0x000079f0
        /*0998*/ 	.word	0x00000000
        /*099c*/ 	.word	0x00000140
        /*09a0*/ 	.short	0x010a
        /*09a2*/ 	.byte	0xff
	.zero		1


	//   ....[140]....
        /*09a4*/ 	.word	0x00007a40
        /*09a8*/ 	.word	0x00000000
        /*09ac*/ 	.word	0x00000130
        /*09b0*/ 	.short	0x010a
        /*09b2*/ 	.byte	0xff
	.zero		1


	//   ....[141]....
        /*09b4*/ 	.word	0x00007aa0
        /*09b8*/ 	.word	0x00000003
        /*09bc*/ 	.word	0x00000170
        /*09c0*/ 	.short	0x010a
        /*09c2*/ 	.byte	0xff
	.zero		1


	//   ....[142]....
        /*09c4*/ 	.word	0x00007b00
        /*09c8*/ 	.word	0x00000000
        /*09cc*/ 	.word	0x00000000
        /*09d0*/ 	.short	0x010a
        /*09d2*/ 	.byte	0xff
	.zero		1


	//   ....[143]....
        /*09d4*/ 	.word	0x00007b60
        /*09d8*/ 	.word	0x00000000
        /*09dc*/ 	.word	0x00000000
        /*09e0*/ 	.short	0x010a
        /*09e2*/ 	.byte	0xff
	.zero		1


	//   ....[144]....
        /*09e4*/ 	.word	0x00007bc0
        /*09e8*/ 	.word	0x00000000
        /*09ec*/ 	.word	0x00000000
        /*09f0*/ 	.short	0x010a
        /*09f2*/ 	.byte	0xff
	.zero		1


	//   ....[145]....
        /*09f4*/ 	.word	0x00007c20
        /*09f8*/ 	.word	0x00000000
        /*09fc*/ 	.word	0x00000000
        /*0a00*/ 	.short	0x010a
        /*0a02*/ 	.byte	0xff
	.zero		1


	//   ....[146]....
        /*0a04*/ 	.word	0x00007c80
        /*0a08*/ 	.word	0x00000000
        /*0a0c*/ 	.word	0x00000000
        /*0a10*/ 	.short	0x010a
        /*0a12*/ 	.byte	0xff
	.zero		1


	//   ....[147]....
        /*0a14*/ 	.word	0x00007cd0
        /*0a18*/ 	.word	0x00000000
        /*0a1c*/ 	.word	0x00000130
        /*0a20*/ 	.short	0x010a
        /*0a22*/ 	.byte	0xff
	.zero		1


	//   ....[148]....
        /*0a24*/ 	.word	0x00007d30
        /*0a28*/ 	.word	0x00000000
        /*0a2c*/ 	.word	0x00000128
        /*0a30*/ 	.short	0x010a
        /*0a32*/ 	.byte	0xff
	.zero		1


	//   ....[149]....
        /*0a34*/ 	.word	0x00007d90
        /*0a38*/ 	.word	0x00000003
        /*0a3c*/ 	.word	0x00000118
        /*0a40*/ 	.short	0x010a
        /*0a42*/ 	.byte	0xff
	.zero		1


	//   ....[150]....
        /*0a44*/ 	.word	0x00007de0
        /*0a48*/ 	.word	0x00000000
        /*0a4c*/ 	.word	0x00000130
        /*0a50*/ 	.short	0x010a
        /*0a52*/ 	.byte	0xff
	.zero		1


	//   ....[151]....
        /*0a54*/ 	.word	0x00007e40
        /*0a58*/ 	.word	0x00000000
        /*0a5c*/ 	.word	0x00000110
        /*0a60*/ 	.short	0x010a
        /*0a62*/ 	.byte	0xff
	.zero		1


	//   ....[152]....
        /*0a64*/ 	.word	0x00007e90
        /*0a68*/ 	.word	0x0000009c
        /*0a6c*/ 	.word	0x00000150
        /*0a70*/ 	.short	0x010a
        /*0a72*/ 	.byte	0xff
	.zero		1


	//----- nvinfo : EIATTR_NUM_MBARRIERS
	.align		4
.L_47:
        /*0a74*/ 	.byte	0x03, 0x38
        /*0a76*/ 	.short	0x0036


	//----- nvinfo : EIATTR_EXIT_INSTR_OFFSETS
	.align		4
        /*0a78*/ 	.byte	0x04, 0x1c
        /*0a7a*/ 	.short	(.L_49 - .L_48)


	//   ....[0]....
.L_48:
        /*0a7c*/ 	.word	0x00002d80


	//   ....[1]....
        /*0a80*/ 	.word	0x00003270


	//   ....[2]....
        /*0a84*/ 	.word	0x000032d0


	//   ....[3]....
        /*0a88*/ 	.word	0x000040f0


	//   ....[4]....
        /*0a8c*/ 	.word	0x00004c20


	//   ....[5]....
        /*0a90*/ 	.word	0x00004c60


	//   ....[6]....
        /*0a94*/ 	.word	0x00007170


	//----- nvinfo : EIATTR_MAX_THREADS
	.align		4
.L_49:
        /*0a98*/ 	.byte	0x04, 0x05
        /*0a9a*/ 	.short	(.L_51 - .L_50)
.L_50:
        /*0a9c*/ 	.word	0x00000100
        /*0aa0*/ 	.word	0x00000001
        /*0aa4*/ 	.word	0x00000001


	//----- nvinfo : EIATTR_CRS_STACK_SIZE
	.align		4
.L_51:
        /*0aa8*/ 	.byte	0x04, 0x1e
        /*0aaa*/ 	.short	(.L_53 - .L_52)
.L_52:
        /*0aac*/ 	.word	0x00000000


	//----- nvinfo : EIATTR_CBANK_PARAM_SIZE
	.align		4
.L_53:
        /*0ab0*/ 	.byte	0x03, 0x19
        /*0ab2*/ 	.short	0x0800


	//----- nvinfo : EIATTR_PARAM_CBANK
	.align		4
        /*0ab4*/ 	.byte	0x04, 0x0a
        /*0ab6*/ 	.short	(.L_55 - .L_54)
	.align		4
.L_54:
        /*0ab8*/ 	.word	index@(.nv.constant0._ZN7cutlass13device_kernelINS_4gemm6kernel13GemmUniversalIN4cute5tupleIJiiiiEEENS1_10collective13CollectiveMmaINS1_35MainloopSm100TmaUmmaWarpSpecializedILi17ELi2ELi4ENS5_IJNS4_1CILi1EEESB_SB_EEEEENS5_IJNSA_ILi128EEENSA_ILi64EEESF_EEENS_12float_e4m3_tENS5_IJlSB_lEEESH_SI_NS4_8TiledMMAINS4_8MMA_AtomIJNS4_10MMA_TraitsINS4_19SM100_MMA_F8F6F4_SSEJSH_SH_fSE_SF_NS4_17integral_constantINS4_4UMMA5MajorELSP_0EEESQ_NSN_INSO_7ScaleInELSR_0EEESS_EEEEEENS4_6LayoutISC_NS5_IJNSA_ILi0EEESW_SW_EEEEENS5_IJNS4_10UnderscoreESZ_SZ_EEEEENS4_13SM90_TMA_LOADENS4_14ComposedLayoutINS4_7SwizzleILi2ELi4ELi3EEENS4_18smem_ptr_flag_bitsILi8EEENSV_INS5_IJNSA_ILi8EEESF_EEENS5_IJSF_SB_EEEEEEEvNS4_8identityES12_S1C_vS1D_EENS_8epilogue10collective18CollectiveEpilogueINS1F_23Sm100TmaWarpSpecializedILi1ELi1ELi64ELb0ELb0EEEJSG_NS5_IJNSV_ISE_SB_EENSV_ISF_SB_EEEEESH_SI_SH_SI_NS1F_6fusion15FusionCallbacksIS1J_NS1N_13LinCombEltActINS1F_6thread4ReLuESH_fSH_fLNS_15FloatRoundStyleE2EEESG_S1M_JEEENS4_5SM1004TMEM4LOAD26SM100_TMEM_LOAD_32dp32b64xES12_S1C_NS4_39AutoVectorizingCopyWithAssumedAlignmentILi128EEENS4_14SM90_TMA_STOREES1C_S20_S20_EEEvvEEEEvNT_6ParamsE)
        /*0abc*/ 	.short	0x0380
        /*0abe*/ 	.short	0x0800


	//----- nvinfo : EIATTR_SW_WAR
	.align		4
.L_55:
        /*0ac0*/ 	.byte	0x04, 0x36
        /*0ac2*/ 	.short	(.L_57 - .L_56)
.L_56:
        /*0ac4*/ 	.word	0x00000008
.L_57:


//--------------------- .nv.callgraph             --------------------------
	.section	.nv.callgraph,"",@"SHT_CUDA_CALLGRAPH"
	.align	4
	.sectionentsize	8
	.align		4
        /*0000*/ 	.word	0x00000000
	.align		4
        /*0004*/ 	.word	0xffffffff
	.align		4
        /*0008*/ 	.word	index@(_ZN7cutlass13device_kernelINS_4gemm6kernel13GemmUniversalIN4cute5tupleIJiiiiEEENS1_10collective13CollectiveMmaINS1_35MainloopSm100TmaUmmaWarpSpecializedILi17ELi2ELi4ENS5_IJNS4_1CILi1EEESB_SB_EEEEENS5_IJNSA_ILi128EEENSA_ILi64EEESF_EEENS_12float_e4m3_tENS5_IJlSB_lEEESH_SI_NS4_8TiledMMAINS4_8MMA_AtomIJNS4_10MMA_TraitsINS4_19SM100_MMA_F8F6F4_SSEJSH_SH_fSE_SF_NS4_17integral_constantINS4_4UMMA5MajorELSP_0EEESQ_NSN_INSO_7ScaleInELSR_0EEESS_EEEEEENS4_6LayoutISC_NS5_IJNSA_ILi0EEESW_SW_EEEEENS5_IJNS4_10UnderscoreESZ_SZ_EEEEENS4_13SM90_TMA_LOADENS4_14ComposedLayoutINS4_7SwizzleILi2ELi4ELi3EEENS4_18smem_ptr_flag_bitsILi8EEENSV_INS5_IJNSA_ILi8EEESF_EEENS5_IJSF_SB_EEEEEEEvNS4_8identityES12_S1C_vS1D_EENS_8epilogue10collective18CollectiveEpilogueINS1F_23Sm100TmaWarpSpecializedILi1ELi1ELi64ELb0ELb0EEEJSG_NS5_IJNSV_ISE_SB_EENSV_ISF_SB_EEEEESH_SI_SH_SI_NS1F_6fusion15FusionCallbacksIS1J_NS1N_13LinCombEltActINS1F_6thread4ReLuESH_fSH_fLNS_15FloatRoundStyleE2EEESG_S1M_JEEENS4_5SM1004TMEM4LOAD26SM100_TMEM_LOAD_32dp32b64xES12_S1C_NS4_39AutoVectorizingCopyWithAssumedAlignmentILi128EEENS4_14SM90_TMA_STOREES1C_S20_S20_EEEvvEEEEvNT_6ParamsE)
	.align		4
        /*000c*/ 	.word	index@(__assertfail)
	.align		4
        /*0010*/ 	.word	0x00000000
	.align		4
        /*0014*/ 	.word	0xfffffffe
	.align		4
        /*0018*/ 	.word	0x00000000
	.align		4
        /*001c*/ 	.word	0xfffffffd
	.align		4
        /*0020*/ 	.word	0x00000000
	.align		4
        /*0024*/ 	.word	0xfffffffc


//--------------------- .nv.constant4             --------------------------
	.section	.nv.constant4,"a",@progbits
	.align	8
	.align		8
.nv.constant4:
        /*0000*/ 	.dword	__assertfail
	.align		8
        /*0008*/ 	.dword	__unnamed_1
	.align		8
        /*0010*/ 	.dword	__unnamed_2
	.align		8
        /*0018*/ 	.dword	_ZN39_INTERNAL_ea5c52d9_4_k_cu_0075bfb7_25544cuda3std3__45__cpo5beginE
	.align		8
        /*0020*/ 	.dword	_ZN39_INTERNAL_ea5c52d9_4_k_cu_0075bfb7_25544cuda3std3__45__cpo3endE
	.align		8
        /*0028*/ 	.dword	_ZN39_INTERNAL_ea5c52d9_4_k_cu_0075bfb7_25544cuda3std3__45__cpo6cbeginE
	.align		8
        /*0030*/ 	.dword	_ZN39_INTERNAL_ea5c52d9_4_k_cu_0075bfb7_25544cuda3std3__45__cpo4cendE
	.align		8
        /*0038*/ 	.dword	_ZN39_INTERNAL_ea5c52d9_4_k_cu_0075bfb7_25544cuda3std3__441_GLOBAL__N__ea5c52d9_4_k_cu_0075bfb7_25546ignoreE
	.align		8
        /*0040*/ 	.dword	_ZN39_INTERNAL_ea5c52d9_4_k_cu_0075bfb7_25544cuda3std3__419piecewise_constructE
	.align		8
        /*0048*/ 	.dword	_ZN39_INTERNAL_ea5c52d9_4_k_cu_0075bfb7_25544cuda3std3__48in_placeE
	.align		8
        /*0050*/ 	.dword	_ZN39_INTERNAL_ea5c52d9_4_k_cu_0075bfb7_25544cuda3std6ranges3__45__cpo4swapE
	.align		8
        /*0058*/ 	.dword	_ZN39_INTERNAL_ea5c52d9_4_k_cu_0075bfb7_25544cuda3std6ranges3__45__cpo9iter_moveE
	.align		8
        /*0060*/ 	.dword	_ZN39_INTERNAL_ea5c52d9_4_k_cu_0075bfb7_25544cute7productE
	.align		8
        /*0068*/ 	.dword	_ZN39_INTERNAL_ea5c52d9_4_k_cu_0075bfb7_25544cute1_E
	.align		8
        /*0070*/ 	.dword	$str$25
	.align		8
        /*0078*/ 	.dword	$str$26
	.align		8
        /*0080*/ 	.dword	$str$27
	.align		8
        /*0088*/ 	.dword	$str$28


//--------------------- .text._ZN7cutlass13device_kernelINS_4gemm6kernel13GemmUniversalIN4cute5tupleIJiiiiEEENS1_10collective13CollectiveMmaINS1_35MainloopSm100TmaUmmaWarpSpecializedILi17ELi2ELi4ENS5_IJNS4_1CILi1EEESB_SB_EEEEENS5_IJNSA_ILi128EEENSA_ILi64EEESF_EEENS_12float_e4m3_tENS5_IJlSB_lEEESH_SI_NS4_8TiledMMAINS4_8MMA_AtomIJNS4_10MMA_TraitsINS4_19SM100_MMA_F8F6F4_SSEJSH_SH_fSE_SF_NS4_17integral_constantINS4_4UMMA5MajorELSP_0EEESQ_NSN_INSO_7ScaleInELSR_0EEESS_EEEEEENS4_6LayoutISC_NS5_IJNSA_ILi0EEESW_SW_EEEEENS5_IJNS4_10UnderscoreESZ_SZ_EEEEENS4_13SM90_TMA_LOADENS4_14ComposedLayoutINS4_7SwizzleILi2ELi4ELi3EEENS4_18smem_ptr_flag_bitsILi8EEENSV_INS5_IJNSA_ILi8EEESF_EEENS5_IJSF_SB_EEEEEEEvNS4_8identityES12_S1C_vS1D_EENS_8epilogue10collective18CollectiveEpilogueINS1F_23Sm100TmaWarpSpecializedILi1ELi1ELi64ELb0ELb0EEEJSG_NS5_IJNSV_ISE_SB_EENSV_ISF_SB_EEEEESH_SI_SH_SI_NS1F_6fusion15FusionCallbacksIS1J_NS1N_13LinCombEltActINS1F_6thread4ReLuESH_fSH_fLNS_15FloatRoundStyleE2EEESG_S1M_JEEENS4_5SM1004TMEM4LOAD26SM100_TMEM_LOAD_32dp32b64xES12_S1C_NS4_39AutoVectorizingCopyWithAssumedAlignmentILi128EEENS4_14SM90_TMA_STOREES1C_S20_S20_EEEvvEEEEvNT_6ParamsE --------------------------
	.section	.text._ZN7cutlass13device_kernelINS_4gemm6kernel13GemmUniversalIN4cute5tupleIJiiiiEEENS1_10collective13CollectiveMmaINS1_35MainloopSm100TmaUmmaWarpSpecializedILi17ELi2ELi4ENS5_IJNS4_1CILi1EEESB_SB_EEEEENS5_IJNSA_ILi128EEENSA_ILi64EEESF_EEENS_12float_e4m3_tENS5_IJlSB_lEEESH_SI_NS4_8TiledMMAINS4_8MMA_AtomIJNS4_10MMA_TraitsINS4_19SM100_MMA_F8F6F4_SSEJSH_SH_fSE_SF_NS4_17integral_constantINS4_4UMMA5MajorELSP_0EEESQ_NSN_INSO_7ScaleInELSR_0EEESS_EEEEEENS4_6LayoutISC_NS5_IJNSA_ILi0EEESW_SW_EEEEENS5_IJNS4_10UnderscoreESZ_SZ_EEEEENS4_13SM90_TMA_LOADENS4_14ComposedLayoutINS4_7SwizzleILi2ELi4ELi3EEENS4_18smem_ptr_flag_bitsILi8EEENSV_INS5_IJNSA_ILi8EEESF_EEENS5_IJSF_SB_EEEEEEEvNS4_8identityES12_S1C_vS1D_EENS_8epilogue10collective18CollectiveEpilogueINS1F_23Sm100TmaWarpSpecializedILi1ELi1ELi64ELb0ELb0EEEJSG_NS5_IJNSV_ISE_SB_EENSV_ISF_SB_EEEEESH_SI_SH_SI_NS1F_6fusion15FusionCallbacksIS1J_NS1N_13LinCombEltActINS1F_6thread4ReLuESH_fSH_fLNS_15FloatRoundStyleE2EEESG_S1M_JEEENS4_5SM1004TMEM4LOAD26SM100_TMEM_LOAD_32dp32b64xES12_S1C_NS4_39AutoVectorizingCopyWithAssumedAlignmentILi128EEENS4_14SM90_TMA_STOREES1C_S20_S20_EEEvvEEEEvNT_6ParamsE,"ax",@progbits
	.align	128
.text._ZN7cutlass13device_kernelINS_4gemm6kernel13GemmUniversalIN4cute5tupleIJiiiiEEENS1_10collective13CollectiveMmaINS1_35MainloopSm100TmaUmmaWarpSpecializedILi17ELi2ELi4ENS5_IJNS4_1CILi1EEESB_SB_EEEEENS5_IJNSA_ILi128EEENSA_ILi64EEESF_EEENS_12float_e4m3_tENS5_IJlSB_lEEESH_SI_NS4_8TiledMMAINS4_8MMA_AtomIJNS4_10MMA_TraitsINS4_19SM100_MMA_F8F6F4_SSEJSH_SH_fSE_SF_NS4_17integral_constantINS4_4UMMA5MajorELSP_0EEESQ_NSN_INSO_7ScaleInELSR_0EEESS_EEEEEENS4_6LayoutISC_NS5_IJNSA_ILi0EEESW_SW_EEEEENS5_IJNS4_10UnderscoreESZ_SZ_EEEEENS4_13SM90_TMA_LOADENS4_14ComposedLayoutINS4_7SwizzleILi2ELi4ELi3EEENS4_18smem_ptr_flag_bitsILi8EEENSV_INS5_IJNSA_ILi8EEESF_EEENS5_IJSF_SB_EEEEEEEvNS4_8identityES12_S1C_vS1D_EENS_8epilogue10collective18CollectiveEpilogueINS1F_23Sm100TmaWarpSpecializedILi1ELi1ELi64ELb0ELb0EEEJSG_NS5_IJNSV_ISE_SB_EENSV_ISF_SB_EEEEESH_SI_SH_SI_NS1F_6fusion15FusionCallbacksIS1J_NS1N_13LinCombEltActINS1F_6thread4ReLuESH_fSH_fLNS_15FloatRoundStyleE2EEESG_S1M_JEEENS4_5SM1004TMEM4LOAD26SM100_TMEM_LOAD_32dp32b64xES12_S1C_NS4_39AutoVectorizingCopyWithAssumedAlignmentILi128EEENS4_14SM90_TMA_STOREES1C_S20_S20_EEEvvEEEEvNT_6ParamsE:
        .type           _ZN7cutlass13device_kernelINS_4gemm6kernel13GemmUniversalIN4cute5tupleIJiiiiEEENS1_10collective13CollectiveMmaINS1_35MainloopSm100TmaUmmaWarpSpecializedILi17ELi2ELi4ENS5_IJNS4_1CILi1EEESB_SB_EEEEENS5_IJNSA_ILi128EEENSA_ILi64EEESF_EEENS_12float_e4m3_tENS5_IJlSB_lEEESH_SI_NS4_8TiledMMAINS4_8MMA_AtomIJNS4_10MMA_TraitsINS4_19SM100_MMA_F8F6F4_SSEJSH_SH_fSE_SF_NS4_17integral_constantINS4_4UMMA5MajorELSP_0EEESQ_NSN_INSO_7ScaleInELSR_0EEESS_EEEEEENS4_6LayoutISC_NS5_IJNSA_ILi0EEESW_SW_EEEEENS5_IJNS4_10UnderscoreESZ_SZ_EEEEENS4_13SM90_TMA_LOADENS4_14ComposedLayoutINS4_7SwizzleILi2ELi4ELi3EEENS4_18smem_ptr_flag_bitsILi8EEENSV_INS5_IJNSA_ILi8EEESF_EEENS5_IJSF_SB_EEEEEEEvNS4_8identityES12_S1C_vS1D_EENS_8epilogue10collective18CollectiveEpilogueINS1F_23Sm100TmaWarpSpecializedILi1ELi1ELi64ELb0ELb0EEEJSG_NS5_IJNSV_ISE_SB_EENSV_ISF_SB_EEEEESH_SI_SH_SI_NS1F_6fusion15FusionCallbacksIS1J_NS1N_13LinCombEltActINS1F_6thread4ReLuESH_fSH_fLNS_15FloatRoundStyleE2EEESG_S1M_JEEENS4_5SM1004TMEM4LOAD26SM100_TMEM_LOAD_32dp32b64xES12_S1C_NS4_39AutoVectorizingCopyWithAssumedAlignmentILi128EEENS4_14SM90_TMA_STOREES1C_S20_S20_EEEvvEEEEvNT_6ParamsE,@function
        .size           _ZN7cutlass13device_kernelINS_4gemm6kernel13GemmUniversalIN4cute5tupleIJiiiiEEENS1_10collective13CollectiveMmaINS1_35MainloopSm100TmaUmmaWarpSpecializedILi17ELi2ELi4ENS5_IJNS4_1CILi1EEESB_SB_EEEEENS5_IJNSA_ILi128EEENSA_ILi64EEESF_EEENS_12float_e4m3_tENS5_IJlSB_lEEESH_SI_NS4_8TiledMMAINS4_8MMA_AtomIJNS4_10MMA_TraitsINS4_19SM100_MMA_F8F6F4_SSEJSH_SH_fSE_SF_NS4_17integral_constantINS4_4UMMA5MajorELSP_0EEESQ_NSN_INSO_7ScaleInELSR_0EEESS_EEEEEENS4_6LayoutISC_NS5_IJNSA_ILi0EEESW_SW_EEEEENS5_IJNS4_10UnderscoreESZ_SZ_EEEEENS4_13SM90_TMA_LOADENS4_14ComposedLayoutINS4_7SwizzleILi2ELi4ELi3EEENS4_18smem_ptr_flag_bitsILi8EEENSV_INS5_IJNSA_ILi8EEESF_EEENS5_IJSF_SB_EEEEEEEvNS4_8identityES12_S1C_vS1D_EENS_8epilogue10collective18CollectiveEpilogueINS1F_23Sm100TmaWarpSpecializedILi1ELi1ELi64ELb0ELb0EEEJSG_NS5_IJNSV_ISE_SB_EENSV_ISF_SB_EEEEESH_SI_SH_SI_NS1F_6fusion15FusionCallbacksIS1J_NS1N_13LinCombEltActINS1F_6thread4ReLuESH_fSH_fLNS_15FloatRoundStyleE2EEESG_S1M_JEEENS4_5SM1004TMEM4LOAD26SM100_TMEM_LOAD_32dp32b64xES12_S1C_NS4_39AutoVectorizingCopyWithAssumedAlignmentILi128EEENS4_14SM90_TMA_STOREES1C_S20_S20_EEEvvEEEEvNT_6ParamsE,(.L_x_169 - _ZN7cutlass13device_kernelINS_4gemm6kernel13GemmUniversalIN4cute5tupleIJiiiiEEENS1_10collective13CollectiveMmaINS1_35MainloopSm100TmaUmmaWarpSpecializedILi17ELi2ELi4ENS5_IJNS4_1CILi1EEESB_SB_EEEEENS5_IJNSA_ILi128EEENSA_ILi64EEESF_EEENS_12float_e4m3_tENS5_IJlSB_lEEESH_SI_NS4_8TiledMMAINS4_8MMA_AtomIJNS4_10MMA_TraitsINS4_19SM100_MMA_F8F6F4_SSEJSH_SH_fSE_SF_NS4_17integral_constantINS4_4UMMA5MajorELSP_0EEESQ_NSN_INSO_7ScaleInELSR_0EEESS_EEEEEENS4_6LayoutISC_NS5_IJNSA_ILi0EEESW_SW_EEEEENS5_IJNS4_10UnderscoreESZ_SZ_EEEEENS4_13SM90_TMA_LOADENS4_14ComposedLayoutINS4_7SwizzleILi2ELi4ELi3EEENS4_18smem_ptr_flag_bitsILi8EEENSV_INS5_IJNSA_ILi8EEESF_EEENS5_IJSF_SB_EEEEEEEvNS4_8identityES12_S1C_vS1D_EENS_8epilogue10collective18CollectiveEpilogueINS1F_23Sm100TmaWarpSpecializedILi1ELi1ELi64ELb0ELb0EEEJSG_NS5_IJNSV_ISE_SB_EENSV_ISF_SB_EEEEESH_SI_SH_SI_NS1F_6fusion15FusionCallbacksIS1J_NS1N_13LinCombEltActINS1F_6thread4ReLuESH_fSH_fLNS_15FloatRoundStyleE2EEESG_S1M_JEEENS4_5SM1004TMEM4LOAD26SM100_TMEM_LOAD_32dp32b64xES12_S1C_NS4_39AutoVectorizingCopyWithAssumedAlignmentILi128EEENS4_14SM90_TMA_STOREES1C_S20_S20_EEEvvEEEEvNT_6ParamsE)
        .other          _ZN7cutlass13device_kernelINS_4gemm6kernel13GemmUniversalIN4cute5tupleIJiiiiEEENS1_10collective13CollectiveMmaINS1_35MainloopSm100TmaUmmaWarpSpecializedILi17ELi2ELi4ENS5_IJNS4_1CILi1EEESB_SB_EEEEENS5_IJNSA_ILi128EEENSA_ILi64EEESF_EEENS_12float_e4m3_tENS5_IJlSB_lEEESH_SI_NS4_8TiledMMAINS4_8MMA_AtomIJNS4_10MMA_TraitsINS4_19SM100_MMA_F8F6F4_SSEJSH_SH_fSE_SF_NS4_17integral_constantINS4_4UMMA5MajorELSP_0EEESQ_NSN_INSO_7ScaleInELSR_0EEESS_EEEEEENS4_6LayoutISC_NS5_IJNSA_ILi0EEESW_SW_EEEEENS5_IJNS4_10UnderscoreESZ_SZ_EEEEENS4_13SM90_TMA_LOADENS4_14ComposedLayoutINS4_7SwizzleILi2ELi4ELi3EEENS4_18smem_ptr_flag_bitsILi8EEENSV_INS5_IJNSA_ILi8EEESF_EEENS5_IJSF_SB_EEEEEEEvNS4_8identityES12_S1C_vS1D_EENS_8epilogue10collective18CollectiveEpilogueINS1F_23Sm100TmaWarpSpecializedILi1ELi1ELi64ELb0ELb0EEEJSG_NS5_IJNSV_ISE_SB_EENSV_ISF_SB_EEEEESH_SI_SH_SI_NS1F_6fusion15FusionCallbacksIS1J_NS1N_13LinCombEltActINS1F_6thread4ReLuESH_fSH_fLNS_15FloatRoundStyleE2EEESG_S1M_JEEENS4_5SM1004TMEM4LOAD26SM100_TMEM_LOAD_32dp32b64xES12_S1C_NS4_39AutoVectorizingCopyWithAssumedAlignmentILi128EEENS4_14SM90_TMA_STOREES1C_S20_S20_EEEvvEEEEvNT_6ParamsE,@"STO_CUDA_ENTRY STV_DEFAULT"
_ZN7cutlass13device_kernelINS_4gemm6kernel13GemmUniversalIN4cute5tupleIJiiiiEEENS1_10collective13CollectiveMmaINS1_35MainloopSm100TmaUmmaWarpSpecializedILi17ELi2ELi4ENS5_IJNS4_1CILi1EEESB_SB_EEEEENS5_IJNSA_ILi128EEENSA_ILi64EEESF_EEENS_12float_e4m3_tENS5_IJlSB_lEEESH_SI_NS4_8TiledMMAINS4_8MMA_AtomIJNS4_10MMA_TraitsINS4_19SM100_MMA_F8F6F4_SSEJSH_SH_fSE_SF_NS4_17integral_constantINS4_4UMMA5MajorELSP_0EEESQ_NSN_INSO_7ScaleInELSR_0EEESS_EEEEEENS4_6LayoutISC_NS5_IJNSA_ILi0EEESW_SW_EEEEENS5_IJNS4_10UnderscoreESZ_SZ_EEEEENS4_13SM90_TMA_LOADENS4_14ComposedLayoutINS4_7SwizzleILi2ELi4ELi3EEENS4_18smem_ptr_flag_bitsILi8EEENSV_INS5_IJNSA_ILi8EEESF_EEENS5_IJSF_SB_EEEEEEEvNS4_8identityES12_S1C_vS1D_EENS_8epilogue10collective18CollectiveEpilogueINS1F_23Sm100TmaWarpSpecializedILi1ELi1ELi64ELb0ELb0EEEJSG_NS5_IJNSV_ISE_SB_EENSV_ISF_SB_EEEEESH_SI_SH_SI_NS1F_6fusion15FusionCallbacksIS1J_NS1N_13LinCombEltActINS1F_6thread4ReLuESH_fSH_fLNS_15FloatRoundStyleE2EEESG_S1M_JEEENS4_5SM1004TMEM4LOAD26SM100_TMEM_LOAD_32dp32b64xES12_S1C_NS4_39AutoVectorizingCopyWithAssumedAlignmentILi128EEENS4_14SM90_TMA_STOREES1C_S20_S20_EEEvvEEEEvNT_6ParamsE:
[----:B------:R-:W1:Y:S01]  /*0000*/  LDC R1, c[0x0][0x37c] ;  /* 0x0000df00ff017b82 */ /* 0x000e620000000800 */
[----:B------:R-:W2:Y:S01]  /*0010*/  S2R R166, SR_TID.X ;  /* 0x0000000000a67919 */ /* 0x000ea20000002100 */
[----:B------:R-:W3:Y:S01]  /*0020*/  LDCU.64 UR6, c[0x0][0x890] ;  /* 0x00011200ff0677ac */ /* 0x000ee20008000a00 */
[----:B------:R-:W-:Y:S02]  /*0030*/  PRMT R164, RZ, 0x7610, R164 ;  /* 0x00007610ffa47816 */ /* 0x000fe400000000a4 */
[----:B------:R-:W-:Y:S01]  /*0040*/  ELECT P5, URZ, PT ;  /* 0x0000000000ff782f */ /* 0x000fe200038a0000 */
[----:B------:R-:W4:Y:S01]  /*0050*/  LDCU.64 UR40, c[0x0][0x358] ;  /* 0x00006b00ff2877ac */ /* 0x000f220008000a00 */
[----:B---3--:R-:W-:-:S04]  /*0060*/  UISETP.NE.U32.AND UP2, UPT, UR6, URZ, UPT ;  /* 0x000000ff0600728c */ /* 0x008fc8000bf45070 */
[----:B------:R-:W-:Y:S01]  /*0070*/  UISETP.NE.AND.EX UP2, UPT, UR7, URZ, UPT, UP2 ;  /* 0x000000ff0700728c */ /* 0x000fe2000bf45320 */
[----:B--2---:R-:W-:-:S05]  /*0080*/  SHF.R.U32.HI R169, RZ, 0x5, R166 ;  /* 0x00000005ffa97819 */ /* 0x004fca00000116a6 */
[----:B------:R-:W2:Y:S02]  /*0090*/  SHFL.IDX PT, R0, R169, RZ, 0x1f ;  /* 0x00001fffa9007589 */ /* 0x000ea400000e0000 */
[----:B--2---:R-:W-:Y:S01]  /*00a0*/  R2UR UR8, R0 ;  /* 0x00000000000872ca */ /* 0x004fe200000e0000 */
[----:B-1--4-:R-:W-:Y:S05]  /*00b0*/  BRA.U UP2, `(.L_x_0) ;  /* 0x00000001022c7547 */ /* 0x012fea000b800000 */
[----:B------:R-:W1:Y:S02]  /*00c0*/  LDCU.64 UR4, c[0x0][0x888] ;  /* 0x00011100ff0477ac */ /* 0x000e640008000a00 */
[----:B-1----:R-:W-:-:S04]  /*00d0*/  UISETP.NE.U32.AND UP0, UPT, UR4, URZ, UPT ;  /* 0x000000ff0400728c */ /* 0x002fc8000bf05070 */
[----:B------:R-:W-:-:S09]  /*00e0*/  UISETP.NE.AND.EX UP0, UPT, UR5, URZ, UPT, UP0 ;  /* 0x000000ff0500728c */ /* 0x000fd2000bf05300 */
[----:B------:R-:W-:Y:S05]  /*00f0*/  BRA.U !UP0, `(.L_x_1) ;  /* 0x0000000108107547 */ /* 0x000fea000b800000 */
[----:B------:R-:W1:Y:S02]  /*0100*/  LDC.64 R2, c[0x0][0x888] ;  /* 0x00022200ff027b82 */ /* 0x000e640000000a00 */
[----:B-1----:R1:W5:Y:S01]  /*0110*/  LDG.E R81, desc[UR40][R2.64] ;  /* 0x0000002802517981 */ /* 0x002362000c1e1900 */
[----:B------:R-:W-:Y:S01]  /*0120*/  HFMA2 R164, -RZ, RZ, 0, 5.9604644775390625e-08 ;  /* 0x00000001ffa47431 */ /* 0x000fe200000001ff */
[----:B------:R-:W-:Y:S05]  /*0130*/  BRA `(.L_x_0) ;  /* 0x00000000000c7947 */ /* 0x000fea0003800000 */
.L_x_1:
[----:B------:R-:W1:Y:S01]  /*0140*/  LDCU UR4, c[0x0][0x880] ;  /* 0x00011000ff0477ac */ /* 0x000e620008000800 */
[----:B------:R-:W-:Y:S01]  /*0150*/  HFMA2 R164, -RZ, RZ, 0, 5.9604644775390625e-08 ;  /* 0x00000001ffa47431 */ /* 0x000fe200000001ff */
[----:B-1----:R-:W-:-:S07]  /*0160*/  MOV R81, UR4 ;  /* 0x0000000400517c02 */ /* 0x002fce0008000f00 */
.L_x_0:
[----:B------:R-:W2:Y:S02]  /*0170*/  LDCU.64 UR4, c[0x0][0x8b0] ;  /* 0x00011600ff0477ac */ /* 0x000ea40008000a00 */
[----:B--2---:R-:W-:-:S04]  /*0180*/  UISETP.NE.U32.AND UP0, UPT, UR4, URZ, UPT ;  /* 0x000000ff0400728c */ /* 0x004fc8000bf05070 */
[----:B------:R-:W-:-:S09]  /*0190*/  UISETP.NE.AND.EX UP0, UPT, UR5, URZ, UPT, UP0 ;  /* 0x000000ff0500728c */ /* 0x000fd2000bf05300 */
[----:B------:R-:W-:Y:S05]  /*01a0*/  BRA.U UP0, `(.L_x_2) ;  /* 0x0000000100247547 */ /* 0x000fea000b800000 */
[----:B------:R-:W2:Y:S02]  /*01b0*/  LDCU.64 UR4, c[0x0][0x8a8] ;  /* 0x00011500ff0477ac */ /* 0x000ea40008000a00 */
[----:B--2---:R-:W-:-:S04]  /*01c0*/  UISETP.NE.U32.AND UP0, UPT, UR4, URZ, UPT ;  /* 0x000000ff0400728c */ /* 0x004fc8000bf05070 */
[----:B------:R-:W-:-:S09]  /*01d0*/  UISETP.NE.AND.EX UP0, UPT, UR5, URZ, UPT, UP0 ;  /* 0x000000ff0500728c */ /* 0x000fd2000bf05300 */
[----:B------:R-:W-:Y:S05]  /*01e0*/  BRA.U !UP0, `(.L_x_3) ;  /* 0x00000001080c7547 */ /* 0x000fea000b800000 */
[----:B------:R-:W2:Y:S02]  /*01f0*/  LDC.64 R78, c[0x0][0x8a8] ;  /* 0x00022a00ff4e7b82 */ /* 0x000ea40000000a00 */
[----:B--2---:R2:W5:Y:S01]  /*0200*/  LDG.E R78, desc[UR40][R78.64] ;  /* 0x000000284e4e7981 */ /* 0x004562000c1e1900 */
[----:B------:R-:W-:Y:S05]  /*0210*/  BRA `(.L_x_2) ;  /* 0x0000000000087947 */ /* 0x000fea0003800000 */
.L_x_3:
[----:B------:R-:W2:Y:S02]  /*0220*/  LDCU UR4, c[0x0][0x8a0] ;  /* 0x00011400ff0477ac */ /* 0x000ea40008000800 */
[----:B--2---:R-:W-:Y:S02]  /*0230*/  MOV R78, UR4 ;  /* 0x00000004004e7c02 */ /* 0x004fe40008000f00 */
.L_x_2:
[----:B------:R-:W-:Y:S01]  /*0240*/  IMAD.U32 R0, RZ, RZ, UR8 ;  /* 0x00000008ff007e24 */ /* 0x000fe2000f8e00ff */
[----:B------:R-:W-:Y:S04]  /*0250*/  BSSY.RECONVERGENT B0, `(.L_x_4) ;  /* 0x000000c000007945 */ /* 0x000fe80003800200 */
[C---:B------:R-:W-:Y:S02]  /*0260*/  ISETP.NE.OR P1, PT, R0.reuse, 0x1, !P5 ;  /* 0x000000010000780c */ /* 0x040fe40006f25670 */
[----:B------:R-:W-:-:S11]  /*0270*/  ISETP.NE.OR P0, PT, R0, 0x3, !P5 ;  /* 0x000000030000780c */ /* 0x000fd60006f05670 */
[----:B------:R-:W-:Y:S05]  /*0280*/  @P1 BRA `(.L_x_5) ;  /* 0x0000000000201947 */ /* 0x000fea0003800000 */
[----:B------:R-:W3:Y:S02]  /*0290*/  LDCU.64 UR4, c[0x0][0x348] ;  /* 0x00006900ff0477ac */ /* 0x000ee40008000a00 */
[----:B---3--:R-:W-:Y:S02]  /*02a0*/  UIADD3 UR10, UP1, UPT, UR4, 0x80, URZ ;  /* 0x00000080040a7890 */ /* 0x008fe4000ff3e0ff */
[----:B------:R-:W-:Y:S02]  /*02b0*/  UIADD3 UR4, UP0, UPT, UR4, 0x180, URZ ;  /* 0x0000018004047890 */ /* 0x000fe4000ff1e0ff */
[----:B------:R-:W-:Y:S02]  /*02c0*/  UIADD3.X UR11, UPT, UPT, URZ, UR5, URZ, UP1, !UPT ;  /* 0x00000005ff0b7290 */ /* 0x000fe40008ffe4ff */
[----:B------:R-:W-:-:S07]  /*02d0*/  UIADD3.X UR5, UPT, UPT, URZ, UR5, URZ, UP0, !UPT ;  /* 0x00000005ff057290 */ /* 0x000fce00087fe4ff */
[----:B------:R3:W-:Y:S02]  /*02e0*/  UTMACCTL.PF [UR10] ;  /* 0x000000000a0079b9 */ /* 0x0007e40008040000 */
[----:B------:R3:W-:Y:S02]  /*02f0*/  UTMACCTL.PF [UR4] ;  /* 0x00000000040079b9 */ /* 0x0007e40008040000 */
[----:B---3--:R-:W-:Y:S01]  /*0300*/  NOP ;  /* 0x0000000000007918 */ /* 0x008fe20000000000 */
.L_x_5:
[----:B------:R-:W-:Y:S05]  /*0310*/  BSYNC.RECONVERGENT B0 ;  /* 0x0000000000007941 */ /* 0x000fea0003800200 */
.L_x_4:
[----:B------:R-:W-:Y:S04]  /*0320*/  BSSY.RECONVERGENT B0, `(.L_x_6) ;  /* 0x000000a000007945 */ /* 0x000fe80003800200 */
        /* <DEDUP_REMOVED lines=9> */
.L_x_7:
[----:B------:R-:W-:Y:S05]  /*03c0*/  BSYNC.RECONVERGENT B0 ;  /* 0x0000000000007941 */ /* 0x000fea0003800200 */
.L_x_6:
[----:B------:R-:W3:Y:S01]  /*03d0*/  LDCU.64 UR4, c[0x0][0x888] ;  /* 0x00011100ff0477ac */ /* 0x000ee20008000a00 */
[----:B------:R-:W-:Y:S02]  /*03e0*/  UISETP.EQ.U32.AND UP0, UPT, UR6, URZ, UPT ;  /* 0x000000ff0600728c */ /* 0x000fe4000bf02070 */
[----:B------:R-:W-:Y:S02]  /*03f0*/  UPLOP3.LUT UP3, UPT, UPT, UPT, UPT, 0x40, 0x4 ;  /* 0x000000000004789c */ /* 0x000fe40003f6e870 */
[----:B---3--:R-:W-:-:S04]  /*0400*/  UISETP.NE.U32.AND UP1, UPT, UR4, URZ, UPT ;  /* 0x000000ff0400728c */ /* 0x008fc8000bf25070 */
[----:B------:R-:W-:-:S04]  /*0410*/  UISETP.NE.AND.EX UP1, UPT, UR5, URZ, UPT, UP1 ;  /* 0x000000ff0500728c */ /* 0x000fc8000bf25310 */
[----:B------:R-:W-:-:S04]  /*0420*/  UISETP.EQ.OR.EX UP4, UPT, UR7, URZ, !UP1, UP0 ;  /* 0x000000ff0700728c */ /* 0x000fc8000cf82700 */
[----:B------:R-:W-:-:S05]  /*0430*/  UP2UR UR44, UPR, URZ, 0x10 ;  /* 0x00000010ff2c7883 */ /* 0x000fca0008000000 */
[----:B------:R-:W-:Y:S07]  /*0440*/  BRA.U !UP4, `(.L_x_8) ;  /* 0x000000010c147547 */ /* 0x000fee000b800000 */
[----:B------:R-:W-:Y:S01]  /*0450*/  PLOP3.LUT P1, PT, PT, PT, UP2, 0x80, 0x8 ;  /* 0x000000000008781c */ /* 0x000fe20003f2f028 */
[----:B------:R-:W-:-:S12]  /*0460*/  UPLOP3.LUT UP3, UPT, UPT, UPT, UP1, 0x40, 0x4 ;  /* 0x000000000004789c */ /* 0x000fd80003f6e810 */
[----:B-----5:R-:W-:-:S13]  /*0470*/  @!P1 FSETP.EQ.AND P0, PT, R81, RZ, PT ;  /* 0x000000ff5100920b */ /* 0x020fda0003f02000 */
[----:B------:R-:W-:Y:S01]  /*0480*/  @!P1 VOTEU.ANY UP0, P0 ;  /* 0x0000000000ff9886 */ /* 0x000fe20000000100 */
[----:B------:R-:W-:-:S11]  /*0490*/  @!UP2 UPLOP3.LUT UP3, UPT, UPT, UPT, UP0, 0x80, 0x8 ;  /* 0x000000000008a89c */ /* 0x000fd60003f6f000 */
.L_x_8:
[----:B-1----:R-:W1:Y:S01]  /*04a0*/  SHFL.IDX PT, R2, R169, RZ, 0x1f ;  /* 0x00001fffa9027589 */ /* 0x002e6200000e0000 */
[----:B------:R-:W-:-:S04]  /*04b0*/  UISETP.NE.AND UP0, UPT, UR8, 0x2, UPT ;  /* 0x000000020800788c */ /* 0x000fc8000bf05270 */
[----:B------:R-:W-:Y:S01]  /*04c0*/  USEL UR13, URZ, 0x1, UP0 ;  /* 0x00000001ff0d7887 */ /* 0x000fe20008000000 */
[----:B-1----:R-:W-:-:S13]  /*04d0*/  ISETP.NE.AND P0, PT, R2, RZ, PT ;  /* 0x000000ff0200720c */ /* 0x002fda0003f05270 */
[----:B------:R-:W-:Y:S05]  /*04e0*/  @P0 BRA `(.L_x_9) ;  /* 0x0000000000bc0947 */ /* 0x000fea0003800000 */
[----:B------:R-:W-:Y:S01]  /*04f0*/  ELECT P0, URZ, PT ;  /* 0x0000000000ff782f */ /* 0x000fe20003800000 */
[----:B------:R-:W-:-:S12]  /*0500*/  BSSY.RECONVERGENT B0, `(.L_x_9) ;  /* 0x000002d000007945 */ /* 0x000fd80003800200 */
[----:B------:R-:W-:Y:S05]  /*0510*/  @!P0 BRA `(.L_x_10) ;  /* 0x0000000000ac8947 */ /* 0x000fea0003800000 */
[----:B------:R-:W1:Y:S01]  /*0520*/  S2UR UR5, SR_CgaCtaId ;  /* 0x00000000000579c3 */ /* 0x000e620000008800 */
[----:B------:R-:W-:Y:S01]  /*0530*/  UMOV UR6, 0x400 ;  /* 0x0000040000067882 */ /* 0x000fe20000000000 */
[----:B------:R-:W-:Y:S01]  /*0540*/  UMOV UR4, 0x1 ;  /* 0x0000000100047882 */ /* 0x000fe20000000000 */
[----:B-1----:R-:W-:Y:S02]  /*0550*/  ULEA UR5, UR5, UR6, 0x18 ;  /* 0x0000000605057291 */ /* 0x002fe4000f8ec0ff */
[----:B------:R-:W-:-:S04]  /*0560*/  UIADD3 UR6, UPT, UPT, -UR4, 0x100000, URZ ;  /* 0x0010000004067890 */ /* 0x000fc8000fffe1ff */
[----:B------:R-:W-:Y:S02]  /*0570*/  USHF.L.U32 UR7, UR6, 0xb, URZ ;  /* 0x0000000b06077899 */ /* 0x000fe400080006ff */
[----:B------:R-:W-:Y:S01]  /*0580*/  USHF.L.U32 UR6, UR6, 0x1, URZ ;  /* 0x0000000106067899 */ /* 0x000fe200080006ff */
[----:B------:R-:W1:Y:S11]  /*0590*/  FENCE.VIEW.ASYNC.S ;  /* 0x00000000000073c6 */ /* 0x000e760000000000 */
[----:B-1----:R1:W3:Y:S01]  /*05a0*/  SYNCS.EXCH.64 URZ, [UR5], UR6 ;  /* 0x0000000605ff75b2 */ /* 0x0022e20008000100 */
[----:B------:R1:W4:Y:S01]  /*05b0*/  SYNCS.EXCH.64 URZ, [UR5+0x88], UR6 ;  /* 0x0000880605ff75b2 */ /* 0x0003220008000100 */
[----:B------:R1:W1:Y:S01]  /*05c0*/  SYNCS.EXCH.64 URZ, [UR5+0x8], UR6 ;  /* 0x0000080605ff75b2 */ /* 0x0002620008000100 */
        /* <DEDUP_REMOVED lines=31> */
[----:B---34-:R-:W-:Y:S01]  /*07c0*/  NOP ;  /* 0x0000000000007918 */ /* 0x018fe20000000000 */
.L_x_10:
[----:B-1----:R-:W-:Y:S05]  /*07d0*/  BSYNC.RECONVERGENT B0 ;  /* 0x0000000000007941 */ /* 0x002fea0003800200 */
.L_x_9:
[----:B------:R-:W1:Y:S01]  /*07e0*/  SHFL.IDX PT, R2, R169, RZ, 0x1f ;  /* 0x00001fffa9027589 */ /* 0x000e6200000e0000 */
[----:B------:R-:W-:Y:S01]  /*07f0*/  NOP ;  /* 0x0000000000007918 */ /* 0x000fe20000000000 */
[----:B-1----:R-:W-:-:S13]  /*0800*/  ISETP.NE.AND P0, PT, R2, 0x1, PT ;  /* 0x000000010200780c */ /* 0x002fda0003f05270 */
[----:B------:R-:W-:Y:S05]  /*0810*/  @P0 BRA `(.L_x_11) ;  /* 0x0000000000400947 */ /* 0x000fea0003800000 */
[----:B------:R-:W1:Y:S01]  /*0820*/  S2UR UR6, SR_CgaCtaId ;  /* 0x00000000000679c3 */ /* 0x000e620000008800 */
[----:B------:R-:W-:Y:S01]  /*0830*/  UMOV UR7, 0x400 ;  /* 0x0000040000077882 */ /* 0x000fe20000000000 */
[----:B------:R-:W-:Y:S01]  /*0840*/  UMOV UR5, 0x20 ;  /* 0x0000002000057882 */ /* 0x000fe20000000000 */
[----:B------:R-:W-:Y:S01]  /*0850*/  UMOV UR4, 0x80 ;  /* 0x0000008000047882 */ /* 0x000fe20000000000 */
[----:B------:R-:W-:-:S04]  /*0860*/  UIADD3 UR10, UPT, UPT, -UR5, 0x100000, URZ ;  /* 0x00100000050a7890 */ /* 0x000fc8000fffe1ff */
[----:B------:R-:W-:Y:S02]  /*0870*/  USHF.L.U32 UR11, UR10, 0xb, URZ ;  /* 0x0000000b0a0b7899 */ /* 0x000fe400080006ff */
[----:B------:R-:W-:Y:S02]  /*0880*/  USHF.L.U32 UR10, UR10, 0x1, URZ ;  /* 0x000000010a0a7899 */ /* 0x000fe400080006ff */
[----:B------:R-:W-:-:S04]  /*0890*/  UIADD3 UR4, UPT, UPT, -UR4, 0x100000, URZ ;  /* 0x0010000004047890 */ /* 0x000fc8000fffe1ff */
[----:B------:R-:W-:Y:S02]  /*08a0*/  USHF.L.U32 UR5, UR4, 0xb, URZ ;  /* 0x0000000b04057899 */ /* 0x000fe400080006ff */
[----:B------:R-:W-:Y:S01]  /*08b0*/  USHF.L.U32 UR4, UR4, 0x1, URZ ;  /* 0x0000000104047899 */ /* 0x000fe200080006ff */
[----:B------:R-:W-:Y:S01]  /*08c0*/  ELECT P0, URZ, PT ;  /* 0x0000000000ff782f */ /* 0x000fe20003800000 */
[----:B-1----:R-:W-:Y:S01]  /*08d0*/  ULEA UR6, UR6, UR7, 0x18 ;  /* 0x0000000706067291 */ /* 0x002fe2000f8ec0ff */
[----:B------:R-:W1:Y:S11]  /*08e0*/  FENCE.VIEW.ASYNC.S ;  /* 0x00000000000073c6 */ /* 0x000e760000000000 */
[----:B-1----:R1:W3:Y:S01]  /*08f0*/  SYNCS.EXCH.64 URZ, [UR6+0x110], UR10 ;  /* 0x0001100a06ff75b2 */ /* 0x0022e20008000100 */
[----:B------:R1:W4:Y:S01]  /*0900*/  SYNCS.EXCH.64 URZ, [UR6+0x118], UR4 ;  /* 0x0001180406ff75b2 */ /* 0x0003220008000100 */
[----:B------:R-:W-:Y:S01]  /*0910*/  NOP ;  /* 0x0000000000007918 */ /* 0x000fe20000000000 */
.L_x_11:
[----:B------:R-:W2:Y:S01]  /*0920*/  SHFL.IDX PT, R2, R169, RZ, 0x1f ;  /* 0x00001fffa9027589 */ /* 0x000ea200000e0000 */
[----:B------:R-:W-:Y:S01]  /*0930*/  NOP ;  /* 0x0000000000007918 */ /* 0x000fe20000000000 */
[----:B--2---:R-:W-:-:S13]  /*0940*/  ISETP.NE.AND P0, PT, R2, 0x3, PT ;  /* 0x000000030200780c */ /* 0x004fda0003f05270 */
[----:B------:R-:W-:Y:S05]  /*0950*/  @P0 BRA `(.L_x_12) ;  /* 0x0000000000300947 */ /* 0x000fea0003800000 */
[----:B-1----:R-:W1:Y:S01]  /*0960*/  S2UR UR5, SR_CgaCtaId ;  /* 0x00000000000579c3 */ /* 0x002e620000008800 */
[----:B------:R-:W-:Y:S01]  /*0970*/  UMOV UR6, 0x400 ;  /* 0x0000040000067882 */ /* 0x000fe20000000000 */
[----:B------:R-:W-:Y:S01]  /*0980*/  UMOV UR4, 0x20 ;  /* 0x0000002000047882 */ /* 0x000fe20000000000 */
[----:B------:R-:W-:Y:S01]  /*0990*/  ELECT P0, URZ, PT ;  /* 0x0000000000ff782f */ /* 0x000fe20003800000 */
[----:B-1----:R-:W-:Y:S02]  /*09a0*/  ULEA UR5, UR5, UR6, 0x18 ;  /* 0x0000000605057291 */ /* 0x002fe4000f8ec0ff */
[----:B------:R-:W-:-:S04]  /*09b0*/  UIADD3 UR6, UPT, UPT, -UR4, 0x100000, URZ ;  /* 0x0010000004067890 */ /* 0x000fc8000fffe1ff */
[----:B------:R-:W-:Y:S02]  /*09c0*/  USHF.L.U32 UR7, UR6, 0xb, URZ ;  /* 0x0000000b06077899 */ /* 0x000fe400080006ff */
[----:B------:R-:W-:Y:S01]  /*09d0*/  USHF.L.U32 UR6, UR6, 0x1, URZ ;  /* 0x0000000106067899 */ /* 0x000fe200080006ff */
[----:B------:R-:W1:Y:S11]  /*09e0*/  FENCE.VIEW.ASYNC.S ;  /* 0x00000000000073c6 */ /* 0x000e760000000000 */
[----:B-1----:R2:W1:Y:S01]  /*09f0*/  SYNCS.EXCH.64 URZ, [UR5+0x120], UR6 ;  /* 0x0001200605ff75b2 */ /* 0x0024620008000100 */
[----:B------:R2:W1:Y:S02]  /*0a00*/  SYNCS.EXCH.64 URZ, [UR5+0x128], UR6 ;  /* 0x0001280605ff75b2 */ /* 0x0004640008000100 */
[----:B--2---:R-:W-:Y:S01]  /*0a10*/  NOP ;  /* 0x0000000000007918 */ /* 0x004fe20000000000 */
.L_x_12:
[----:B------:R-:W2:Y:S01]  /*0a20*/  SHFL.IDX PT, R2, R169, RZ, 0x1f ;  /* 0x00001fffa9027589 */ /* 0x000ea200000e0000 */
[----:B------:R-:W-:Y:S01]  /*0a30*/  NOP ;  /* 0x0000000000007918 */ /* 0x000fe20000000000 */
[----:B--2---:R-:W-:-:S13]  /*0a40*/  ISETP.NE.AND P0, PT, R2, 0x4, PT ;  /* 0x000000040200780c */ /* 0x004fda0003f05270 */
[----:B------:R-:W-:Y:S05]  /*0a50*/  @P0 BRA `(.L_x_13) ;  /* 0x00000000004c0947 */ /* 0x000fea0003800000 */
[----:B-1----:R-:W1:Y:S01]  /*0a60*/  S2UR UR5, SR_CgaCtaId ;  /* 0x00000000000579c3 */ /* 0x002e620000008800 */
[----:B------:R-:W-:Y:S01]  /*0a70*/  UMOV UR7, 0xe0 ;  /* 0x000000e000077882 */ /* 0x000fe20000000000 */
[----:B------:R-:W-:Y:S01]  /*0a80*/  UMOV UR6, 0x400 ;  /* 0x0000040000067882 */ /* 0x000fe20000000000 */
[----:B------:R-:W-:Y:S01]  /*0a90*/  USEL UR7, UR7, 0x100, UP3 ;  /* 0x0000010007077887 */ /* 0x000fe20009800000 */
[----:B------:R-:W-:Y:S01]  /*0aa0*/  UMOV UR4, 0x1 ;  /* 0x0000000100047882 */ /* 0x000fe20000000000 */
[----:B------:R-:W-:Y:S01]  /*0ab0*/  ELECT P0, URZ, PT ;  /* 0x0000000000ff782f */ /* 0x000fe20003800000 */
[----:B------:R-:W-:-:S04]  /*0ac0*/  UIADD3 UR10, UPT, UPT, -UR4, 0x100000, URZ ;  /* 0x00100000040a7890 */ /* 0x000fc8000fffe1ff */
[----:B------:R-:W-:Y:S02]  /*0ad0*/  USHF.L.U32 UR11, UR10, 0xb, URZ ;  /* 0x0000000b0a0b7899 */ /* 0x000fe400080006ff */
[----:B------:R-:W-:Y:S02]  /*0ae0*/  USHF.L.U32 UR10, UR10, 0x1, URZ ;  /* 0x000000010a0a7899 */ /* 0x000fe400080006ff */
[----:B-1----:R-:W-:Y:S02]  /*0af0*/  ULEA UR5, UR5, UR6, 0x18 ;  /* 0x0000000605057291 */ /* 0x002fe4000f8ec0ff */
[----:B------:R-:W-:-:S04]  /*0b00*/  UIADD3 UR6, UPT, UPT, -UR7, 0x100000, URZ ;  /* 0x0010000007067890 */ /* 0x000fc8000fffe1ff */
[----:B------:R-:W-:Y:S02]  /*0b10*/  USHF.L.U32 UR7, UR6, 0xb, URZ ;  /* 0x0000000b06077899 */ /* 0x000fe400080006ff */
[----:B------:R-:W-:Y:S01]  /*0b20*/  USHF.L.U32 UR6, UR6, 0x1, URZ ;  /* 0x0000000106067899 */ /* 0x000fe200080006ff */
[----:B------:R-:W1:Y:S03]  /*0b30*/  FENCE.VIEW.ASYNC.S ;  /* 0x00000000000073c6 */ /* 0x000e660000000000 */
[----:B-1----:R2:W1:Y:S08]  /*0b40*/  SYNCS.EXCH.64 URZ, [UR5+0x130], UR10 ;  /* 0x0001300a05ff75b2 */ /* 0x0024700008000100 */
[----:B------:R2:W1:Y:S01]  /*0b50*/  SYNCS.EXCH.64 URZ, [UR5+0x140], UR6 ;  /* 0x0001400605ff75b2 */ /* 0x0004620008000100 */
[----:B------:R2:W1:Y:S01]  /*0b60*/  SYNCS.EXCH.64 URZ, [UR5+0x138], UR10 ;  /* 0x0001380a05ff75b2 */ /* 0x0004620008000100 */
[----:B------:R2:W1:Y:S02]  /*0b70*/  SYNCS.EXCH.64 URZ, [UR5+0x148], UR6 ;  /* 0x0001480605ff75b2 */ /* 0x0004640008000100 */
[----:B--2---:R-:W-:Y:S01]  /*0b80*/  NOP ;  /* 0x0000000000007918 */ /* 0x004fe20000000000 */
.L_x_13:
[----:B------:R-:W2:Y:S01]  /*0b90*/  SHFL.IDX PT, R2, R169, RZ, 0x1f ;  /* 0x00001fffa9027589 */ /* 0x000ea200000e0000 */
[----:B------:R-:W-:Y:S01]  /*0ba0*/  NOP ;  /* 0x0000000000007918 */ /* 0x000fe20000000000 */
[----:B--2---:R-:W-:-:S13]  /*0bb0*/  ISETP.NE.AND P0, PT, R2, 0x5, PT ;  /* 0x000000050200780c */ /* 0x004fda0003f05270 */
[----:B------:R-:W-:Y:S05]  /*0bc0*/  @P0 BRA `(.L_x_14) ;  /* 0x0000000000580947 */ /* 0x000fea0003800000 */
[----:B-1----:R-:W1:Y:S01]  /*0bd0*/  S2UR UR6, SR_CgaCtaId ;  /* 0x00000000000679c3 */ /* 0x002e620000008800 */
        /* <DEDUP_REMOVED lines=12> */
[----:B-1----:R2:W1:Y:S01]  /*0ca0*/  SYNCS.EXCH.64 URZ, [UR6+0x150], UR10 ;  /* 0x0001500a06ff75b2 */ /* 0x0024620008000100 */
[----:B------:R2:W1:Y:S01]  /*0cb0*/  SYNCS.EXCH.64 URZ, [UR6+0x170], UR4 ;  /* 0x0001700406ff75b2 */ /* 0x0004620008000100 */
[----:B------:R2:W1:Y:S01]  /*0cc0*/  SYNCS.EXCH.64 URZ, [UR6+0x158], UR10 ;  /* 0x0001580a06ff75b2 */ /* 0x0004620008000100 */
[----:B------:R2:W1:Y:S01]  /*0cd0*/  SYNCS.EXCH.64 URZ, [UR6+0x178], UR4 ;  /* 0x0001780406ff75b2 */ /* 0x0004620008000100 */
[----:B------:R2:W1:Y:S01]  /*0ce0*/  SYNCS.EXCH.64 URZ, [UR6+0x160], UR10 ;  /* 0x0001600a06ff75b2 */ /* 0x0004620008000100 */
[----:B------:R2:W1:Y:S01]  /*0cf0*/  SYNCS.EXCH.64 URZ, [UR6+0x180], UR4 ;  /* 0x0001800406ff75b2 */ /* 0x0004620008000100 */
[----:B------:R2:W1:Y:S01]  /*0d00*/  SYNCS.EXCH.64 URZ, [UR6+0x168], UR10 ;  /* 0x0001680a06ff75b2 */ /* 0x0004620008000100 */
[----:B------:R2:W1:Y:S02]  /*0d10*/  SYNCS.EXCH.64 URZ, [UR6+0x188], UR4 ;  /* 0x0001880406ff75b2 */ /* 0x0004640008000100 */
[----:B--2---:R-:W-:Y:S01]  /*0d20*/  NOP ;  /* 0x0000000000007918 */ /* 0x004fe20000000000 */
.L_x_14:
        /* <DEDUP_REMOVED lines=14> */
[----:B------:R2:W1:Y:S01]  /*0e10*/  SYNCS.EXCH.64 URZ, [UR5+0x1a0], UR6 ;  /* 0x0001a00605ff75b2 */ /* 0x0004620008000100 */
[----:B------:R2:W1:Y:S01]  /*0e20*/  SYNCS.EXCH.64 URZ, [UR5+0x198], UR6 ;  /* 0x0001980605ff75b2 */ /* 0x0004620008000100 */
[----:B------:R2:W1:Y:S02]  /*0e30*/  SYNCS.EXCH.64 URZ, [UR5+0x1a8], UR6 ;  /* 0x0001a80605ff75b2 */ /* 0x0004640008000100 */
[----:B--2---:R-:W-:Y:S01]  /*0e40*/  NOP ;  /* 0x0000000000007918 */ /* 0x004fe20000000000 */
.L_x_15:
[----:B-1----:R-:W1:Y:S01]  /*0e50*/  S2UR UR5, SR_CTAID.X ;  /* 0x00000000000579c3 */ /* 0x002e620000002500 */
[----:B------:R-:W-:-:S05]  /*0e60*/  CS2R.32 R165, SR_CgaSize ;  /* 0x0000000000a57805 */ /* 0x000fca0000008a00 */
[----:B------:R-:W-:-:S05]  /*0e70*/  IMAD R165, R165, -0xa0, RZ ;  /* 0xffffff60a5a57824 */ /* 0x000fca00078e02ff */
[----:B------:R-:W-:-:S14]  /*0e80*/  R2UR UR7, R165 ;  /* 0x00000000a50772ca */ /* 0x000fdc00000e0000 */
[----:B------:R-:W2:Y:S01]  /*0e90*/  LDCU UR7, c[0x0][UR7+0x2b0] ;  /* 0x00005600070777ac */ /* 0x000ea20008000800 */
[----:B------:R-:W-:Y:S01]  /*0ea0*/  NOP ;  /* 0x0000000000007918 */ /* 0x000fe20000000000 */
[----:B------:R-:W-:-:S05]  /*0eb0*/  CS2R.32 R165, SR_CgaSize ;  /* 0x0000000000a57805 */ /* 0x000fca0000008a00 */
[----:B------:R-:W-:-:S05]  /*0ec0*/  IMAD R165, R165, -0xa0, RZ ;  /* 0xffffff60a5a57824 */ /* 0x000fca00078e02ff */
[----:B------:R-:W-:-:S14]  /*0ed0*/  R2UR UR6, R165 ;  /* 0x00000000a50672ca */ /* 0x000fdc00000e0000 */
[----:B------:R-:W3:Y:S01]  /*0ee0*/  LDCU UR6, c[0x0][UR6+0x2b4] ;  /* 0x00005680060677ac */ /* 0x000ee20008000800 */
[----:B------:R-:W4:Y:S08]  /*0ef0*/  S2UR UR4, SR_CTAID.Y ;  /* 0x00000000000479c3 */ /* 0x000f300000002600 */
[----:B------:R-:W3:Y:S01]  /*0f00*/  LDC R9, c[0x0][0xb24] ;  /* 0x0002c900ff097b82 */ /* 0x000ee20000000800 */
[----:B-1----:R-:W-:-:S02]  /*0f10*/  I2FP.F32.U32 R5, UR5 ;  /* 0x0000000500057c45 */ /* 0x002fc40008201000 */
[----:B------:R-:W-:-:S05]  /*0f20*/  CS2R.32 R3, SR_CgaSize ;  /* 0x0000000000037805 */ /* 0x000fca0000008a00 */
[----:B------:R-:W-:-:S06]  /*0f30*/  IMAD R3, R3, -0xa0, RZ ;  /* 0xffffff6003037824 */ /* 0x000fcc00078e02ff */
[----:B------:R-:W1:Y:S01]  /*0f40*/  LDC R3, c[0x0][R3+0x2a0] ;  /* 0x0000a80003037b82 */ /* 0x000e620000000800 */
[----:B------:R-:W-:Y:S01]  /*0f50*/  MOV R165, UR5 ;  /* 0x0000000500a57c02 */ /* 0x000fe20008000f00 */
[----:B--2---:R-:W-:Y:S01]  /*0f60*/  FMUL R5, R5, UR7 ;  /* 0x0000000705057c20 */ /* 0x004fe20008400000 */
[----:B----4-:R-:W-:Y:S02]  /*0f70*/  I2FP.F32.U32 R4, UR4 ;  /* 0x0000000400047c45 */ /* 0x010fe40008201000 */
[----:B------:R-:W-:-:S05]  /*0f80*/  CS2R.32 R2, SR_CgaSize ;  /* 0x0000000000027805 */ /* 0x000fca0000008a00 */
[----:B------:R-:W-:-:S06]  /*0f90*/  IMAD R2, R2, -0xa0, RZ ;  /* 0xffffff6002027824 */ /* 0x000fcc00078e02ff */
[----:B------:R-:W2:Y:S01]  /*0fa0*/  LDC R2, c[0x0][R2+0x2a4] ;  /* 0x0000a90002027b82 */ /* 0x000ea20000000800 */
[----:B------:R-:W4:Y:S01]  /*0fb0*/  F2I.U32.TRUNC.NTZ R154, R5 ;  /* 0x00000005009a7305 */ /* 0x000f22000020f000 */
[----:B------:R-:W-:Y:S01]  /*0fc0*/  MOV R155, UR4 ;  /* 0x00000004009b7c02 */ /* 0x000fe20008000f00 */
[----:B---3--:R-:W-:-:S05]  /*0fd0*/  FMUL R4, R4, UR6 ;  /* 0x0000000604047c20 */ /* 0x008fca0008400000 */
[----:B------:R-:W-:Y:S01]  /*0fe0*/  BAR.SYNC.DEFER_BLOCKING 0x0 ;  /* 0x0000000000007b1d */ /* 0x000fe20000010000 */
[----:B------:R-:W-:-:S05]  /*0ff0*/  ISETP.GE.AND P0, PT, R9, 0x1, PT ;  /* 0x000000010900780c */ /* 0x000fca0003f06270 */
[----:B------:R-:W3:Y:S02]  /*1000*/  F2I.U32.TRUNC.NTZ R143, R4 ;  /* 0x00000004008f7305 */ /* 0x000ee4000020f000 */
[----:B------:R-:W2:Y:S01]  /*1010*/  S2UR UR36, SR_CTAID.Z ;  /* 0x00000000002479c3 */ /* 0x000ea20000002700 */
[----:B----4-:R-:W-:-:S05]  /*1020*/  IADD3 R154, PT, PT, -R154, RZ, RZ ;  /* 0x000000ff9a9a7210 */ /* 0x010fca0007ffe1ff */
[----:B-1----:R-:W-:Y:S01]  /*1030*/  IMAD R154, R3, R154, UR5 ;  /* 0x00000005039a7e24 */ /* 0x002fe2000f8e029a */
[----:B---3--:R-:W-:-:S05]  /*1040*/  IADD3 R143, PT, PT, -R143, RZ, RZ ;  /* 0x000000ff8f8f7210 */ /* 0x008fca0007ffe1ff */
[----:B--2---:R-:W-:Y:S01]  /*1050*/  IMAD R143, R2, R143, UR4 ;  /* 0x00000004028f7e24 */ /* 0x004fe2000f8e028f */
[----:B------:R-:W-:Y:S06]  /*1060*/  @!P0 BRA `(.L_x_16) ;  /* 0x0000000000b88947 */ /* 0x000fec0003800000 */
[----:B------:R-:W1:Y:S01]  /*1070*/  LDC.64 R4, c[0x0][0xb18] ;  /* 0x0002c600ff047b82 */ /* 0x000e620000000a00 */
[----:B------:R-:W-:-:S07]  /*1080*/  ISETP.NE.AND P0, PT, R9, 0x1, PT ;  /* 0x000000010900780c */ /* 0x000fce0003f05270 */
[----:B------:R-:W2:Y:S08]  /*1090*/  LDC R10, c[0x0][0xb0c] ;  /* 0x0002c300ff0a7b82 */ /* 0x000eb00000000800 */
[----:B------:R-:W3:Y:S08]  /*10a0*/  LDC R11, c[0x0][0x370] ;  /* 0x0000dc00ff0b7b82 */ /* 0x000ef00000000800 */
[----:B------:R-:W4:Y:S01]  /*10b0*/  LDC R12, c[0x0][0x374] ;  /* 0x0000dd00ff0c7b82 */ /* 0x000f220000000800 */
[----:B-1----:R-:W-:-:S07]  /*10c0*/  ISETP.NE.AND P1, PT, R4, 0x1, PT ;  /* 0x000000010400780c */ /* 0x002fce0003f25270 */
[----:B------:R-:W3:Y:S01]  /*10d0*/  LDC.64 R6, c[0x0][0xb10] ;  /* 0x0002c400ff067b82 */ /* 0x000ee20000000a00 */
[----:B--2---:R-:W-:-:S07]  /*10e0*/  ISETP.NE.AND P2, PT, R10, 0x1, PT ;  /* 0x000000010a00780c */ /* 0x004fce0003f45270 */
[----:B------:R-:W1:Y:S08]  /*10f0*/  LDC R8, c[0x0][0xb20] ;  /* 0x0002c800ff087b82 */ /* 0x000e700000000800 */
[----:B------:R-:W2:Y:S01]  /*1100*/  LDC.64 R2, c[0x0][0xb28] ;  /* 0x0002ca00ff027b82 */ /* 0x000ea20000000a00 */
[----:B----4-:R-:W-:-:S04]  /*1110*/  IMAD.HI.U32 R13, R12, R5, RZ ;  /* 0x000000050c0d7227 */ /* 0x010fc800078e00ff */
[----:B------:R-:W-:-:S04]  /*1120*/  IMAD.HI.U32 R5, R155, R5, RZ ;  /* 0x000000059b057227 */ /* 0x000fc800078e00ff */
[----:B---3--:R-:W-:-:S04]  /*1130*/  IMAD.HI.U32 R14, R11, R6, RZ ;  /* 0x000000060b0e7227 */ /* 0x008fc800078e00ff */
[----:B------:R-:W-:Y:S01]  /*1140*/  IMAD.HI.U32 R16, R165, R6, RZ ;  /* 0x00000006a5107227 */ /* 0x000fe200078e00ff */
[-C--:B------:R-:W-:Y:S02]  /*1150*/  @P2 SHF.R.U32.HI R11, RZ, R7.reuse, R14 ;  /* 0x00000007ff0b2219 */ /* 0x080fe4000001160e */
[-C--:B-1----:R-:W-:Y:S02]  /*1160*/  @P1 SHF.R.U32.HI R12, RZ, R8.reuse, R13 ;  /* 0x00000008ff0c1219 */ /* 0x082fe4000001160d */
[----:B------:R-:W-:Y:S02]  /*1170*/  SHF.R.U32.HI R8, RZ, R8, R5 ;  /* 0x00000008ff087219 */ /* 0x000fe40000011605 */
[----:B------:R-:W-:Y:S02]  /*1180*/  SHF.R.U32.HI R16, RZ, R7, R16 ;  /* 0x00000007ff107219 */ /* 0x000fe40000011610 */
[----:B------:R-:W-:Y:S01]  /*1190*/  SEL R5, R155, R8, !P1 ;  /* 0x000000089b057207 */ /* 0x000fe20004800000 */
[----:B--2---:R-:W-:Y:S01]  /*11a0*/  IMAD.HI.U32 R14, R12, R2, RZ ;  /* 0x000000020c0e7227 */ /* 0x004fe200078e00ff */
[----:B------:R-:W-:-:S03]  /*11b0*/  SEL R7, R165, R16, !P2 ;  /* 0x00000010a5077207 */ /* 0x000fc60005000000 */
[----:B------:R-:W-:Y:S01]  /*11c0*/  IMAD.HI.U32 R6, R11, R2, RZ ;  /* 0x000000020b067227 */ /* 0x000fe200078e00ff */
[----:B------:R-:W-:-:S04]  /*11d0*/  @P0 SHF.R.U32.HI R12, RZ, R3, R14 ;  /* 0x00000003ff0c0219 */ /* 0x000fc8000001160e */
[----:B------:R-:W-:Y:S01]  /*11e0*/  @P0 SHF.R.U32.HI R11, RZ, R3, R6 ;  /* 0x00000003ff0b0219 */ /* 0x000fe20000011606 */
[----:B------:R-:W-:-:S04]  /*11f0*/  IMAD R12, R12, R9, RZ ;  /* 0x000000090c0c7224 */ /* 0x000fc800078e02ff */
[----:B------:R-:W-:Y:S01]  /*1200*/  IMAD R6, R11, R9, RZ ;  /* 0x000000090b067224 */ /* 0x000fe200078e02ff */
[----:B------:R-:W-:-:S04]  /*1210*/  ISETP.GE.AND P1, PT, R5, R12, PT ;  /* 0x0000000c0500720c */ /* 0x000fc80003f26270 */
[----:B------:R-:W-:Y:S01]  /*1220*/  ISETP.GE.OR P1, PT, R7, R6, P1 ;  /* 0x000000060700720c */ /* 0x000fe20000f26670 */
[----:B------:R-:W-:-:S05]  /*1230*/  IMAD.HI.U32 R6, R5, R2, RZ ;  /* 0x0000000205067227 */ /* 0x000fca00078e00ff */
[----:B------:R-:W-:-:S04]  /*1240*/  SHF.R.U32.HI R6, RZ, R3, R6 ;  /* 0x00000003ff067219 */ /* 0x000fc80000011606 */
[----:B------:R-:W-:-:S03]  /*1250*/  SEL R6, R5, R6, !P0 ;  /* 0x0000000605067207 */ /* 0x000fc60004000000 */
[----:B------:R-:W-:Y:S01]  /*1260*/  @!P1 IMAD.HI.U32 R8, R7, R2, RZ ;  /* 0x0000000207089227 */ /* 0x000fe200078e00ff */
[----:B------:R-:W-:-:S04]  /*1270*/  IADD3 R2, PT, PT, -R6, RZ, RZ ;  /* 0x000000ff06027210 */ /* 0x000fc80007ffe1ff */
[----:B------:R-:W-:Y:S01]  /*1280*/  @!P1 SHF.R.U32.HI R8, RZ, R3, R8 ;  /* 0x00000003ff089219 */ /* 0x000fe20000011608 */
[----:B------:R-:W-:-:S03]  /*1290*/  IMAD R2, R9, R2, R5 ;  /* 0x0000000209027224 */ /* 0x000fc600078e0205 */
[----:B------:R-:W-:Y:S02]  /*12a0*/  @!P1 SEL R3, R7, R8, !P0 ;  /* 0x0000000807039207 */ /* 0x000fe40004000000 */
[----:B------:R-:W-:-:S03]  /*12b0*/  IADD3 R8, PT, PT, -R5, RZ, RZ ;  /* 0x000000ff05087210 */ /* 0x000fc60007ffe1ff */
[--C-:B------:R-:W-:Y:S02]  /*12c0*/  @!P1 IMAD.IADD R6, R6, 0x1, -R3.reuse ;  /* 0x0000000106069824 */ /* 0x100fe400078e0a03 */
[----:B------:R-:W-:Y:S01]  /*12d0*/  @!P1 IMAD R3, R2, R11, R3 ;  /* 0x0000000b02039224 */ /* 0x000fe200078e0203 */
[----:B------:R-:W-:Y:S01]  /*12e0*/  IADD3 R2, PT, PT, -R7, RZ, RZ ;  /* 0x000000ff07027210 */ /* 0x000fe20007ffe1ff */
[----:B------:R-:W-:Y:S02]  /*12f0*/  @!P1 IMAD R5, R6, R9, R7 ;  /* 0x0000000906059224 */ /* 0x000fe400078e0207 */
[----:B------:R-:W-:Y:S02]  /*1300*/  IMAD R8, R4, R8, R155 ;  /* 0x0000000804087224 */ /* 0x000fe400078e029b */
[----:B------:R-:W-:Y:S02]  /*1310*/  @!P1 IMAD.MOV.U32 R7, RZ, RZ, R3 ;  /* 0x000000ffff079224 */ /* 0x000fe400078e0003 */
[----:B------:R-:W-:-:S02]  /*1320*/  IMAD R2, R10, R2, R165 ;  /* 0x000000020a027224 */ /* 0x000fc400078e02a5 */
[----:B------:R-:W-:Y:S02]  /*1330*/  IMAD R155, R5, R4, R8 ;  /* 0x00000004059b7224 */ /* 0x000fe400078e0208 */
[----:B------:R-:W-:Y:S02]  /*1340*/  IMAD R165, R7, R10, R2 ;  /* 0x0000000a07a57224 */ /* 0x000fe400078e0202 */
.L_x_16:
[----:B------:R-:W1:Y:S01]  /*1350*/  LDCU UR4, c[0x0][0xb30] ;  /* 0x00016600ff0477ac */ /* 0x000e620008000800 */
[----:B------:R-:W2:Y:S08]  /*1360*/  S2UR UR37, SR_CgaCtaId ;  /* 0x00000000002579c3 */ /* 0x000eb00000008800 */
[----:B------:R-:W3:Y:S01]  /*1370*/  LDC R72, c[0x0][0xb24] ;  /* 0x0002c900ff487b82 */ /* 0x000ee20000000800 */
[----:B-1----:R-:W-:-:S09]  /*1380*/  UISETP.NE.AND UP0, UPT, UR4, 0x1, UPT ;  /* 0x000000010400788c */ /* 0x002fd2000bf05270 */
[----:B--2---:R-:W-:Y:S05]  /*1390*/  BRA.U UP0, `(.L_x_17) ;  /* 0x0000000100407547 */ /* 0x004fea000b800000 */
[----:B------:R-:W1:Y:S08]  /*13a0*/  LDC.64 R4, c[0x0][0xb10] ;  /* 0x0002c400ff047b82 */ /* 0x000e700000000a00 */
[----:B------:R-:W2:Y:S08]  /*13b0*/  LDC.64 R2, c[0x0][0xb18] ;  /* 0x0002c600ff027b82 */ /* 0x000eb00000000a00 */
[----:B------:R-:W4:Y:S08]  /*13c0*/  LDC R6, c[0x0][0xb20] ;  /* 0x0002c800ff067b82 */ /* 0x000f300000000800 */
[----:B------:R-:W3:Y:S01]  /*13d0*/  LDC R8, c[0x0][0xb0c] ;  /* 0x0002c300ff087b82 */ /* 0x000ee20000000800 */
[----:B-1----:R-:W-:-:S05]  /*13e0*/  IMAD.HI.U32 R4, R165, R4, RZ ;  /* 0x00000004a5047227 */ /* 0x002fca00078e00ff */
[----:B------:R-:W-:Y:S01]  /*13f0*/  SHF.R.U32.HI R4, RZ, R5, R4 ;  /* 0x00000005ff047219 */ /* 0x000fe20000011604 */
[----:B--2---:R-:W-:Y:S01]  /*1400*/  IMAD.HI.U32 R3, R155, R3, RZ ;  /* 0x000000039b037227 */ /* 0x004fe200078e00ff */
[----:B------:R-:W-:-:S04]  /*1410*/  ISETP.NE.AND P0, PT, R2, 0x1, PT ;  /* 0x000000010200780c */ /* 0x000fc80003f05270 */
[----:B----4-:R-:W-:-:S04]  /*1420*/  SHF.R.U32.HI R6, RZ, R6, R3 ;  /* 0x00000006ff067219 */ /* 0x010fc80000011603 */
[----:B------:R-:W-:Y:S02]  /*1430*/  SEL R3, R155, R6, !P0 ;  /* 0x000000069b037207 */ /* 0x000fe40004000000 */
[----:B---3--:R-:W-:-:S04]  /*1440*/  ISETP.NE.AND P1, PT, R8, 0x1, PT ;  /* 0x000000010800780c */ /* 0x008fc80003f25270 */
[----:B------:R-:W-:-:S05]  /*1450*/  SEL R4, R165, R4, !P1 ;  /* 0x00000004a5047207 */ /* 0x000fca0004800000 */
[----:B------:R-:W-:Y:S02]  /*1460*/  IMAD.IADD R5, R3, 0x1, -R4 ;  /* 0x0000000103057824 */ /* 0x000fe400078e0a04 */
[----:B------:R-:W-:Y:S02]  /*1470*/  IMAD.IADD R3, R4, 0x1, -R3 ;  /* 0x0000000104037824 */ /* 0x000fe400078e0a03 */
[----:B------:R-:W-:Y:S02]  /*1480*/  IMAD R165, R5, R8, R165 ;  /* 0x0000000805a57224 */ /* 0x000fe400078e02a5 */
[----:B------:R-:W-:-:S07]  /*1490*/  IMAD R155, R3, R2, R155 ;  /* 0x00000002039b7224 */ /* 0x000fce00078e029b */
.L_x_17:
[----:B------:R-:W-:Y:S01]  /*14a0*/  BAR.SYNC.DEFER_BLOCKING 0x0 ;  /* 0x0000000000007b1d */ /* 0x000fe20000010000 */
[----:B------:R-:W-:Y:S01]  /*14b0*/  UISETP.NE.AND UP0, UPT, UR8, 0x2, UPT ;  /* 0x000000020800788c */ /* 0x000fe2000bf05270 */
[----:B------:R-:W-:Y:S02]  /*14c0*/  ISETP.NE.OR P5, PT, R0, 0x2, !P5 ;  /* 0x000000020000780c */ /* 0x000fe40006fa5670 */
[----:B------:R-:W-:-:S06]  /*14d0*/  LOP3.LUT R2, R166, 0x1f, RZ, 0xc0, !PT ;  /* 0x0000001fa6027812 */ /* 0x000fcc00078ec0ff */
[----:B------:R-:W-:Y:S05]  /*14e0*/  BRA.U UP0, `(.L_x_18) ;  /* 0x00000019002c7547 */ /* 0x000fea000b800000 */
[----:B------:R-:W1:Y:S01]  /*14f0*/  LDCU UR13, c[0x0][0x38c] ;  /* 0x00007180ff0d77ac */ /* 0x000e620008000800 */
[----:B------:R-:W2:Y:S01]  /*1500*/  LDC R9, c[0x0][0x370] ;  /* 0x0000dc00ff097b82 */ /* 0x000ea20000000800 */
[----:B------:R-:W-:Y:S01]  /*1510*/  HFMA2 R14, -RZ, RZ, 0, 0 ;  /* 0x00000000ff0e7431 */ /* 0x000fe200000001ff */
[----:B------:R-:W-:Y:S01]  /*1520*/  ISETP.EQ.OR P4, PT, R2, RZ, P5 ;  /* 0x000000ff0200720c */ /* 0x000fe20002f82670 */
[----:B------:R-:W-:Y:S01]  /*1530*/  IMAD.MOV.U32 R15, RZ, RZ, 0x1 ;  /* 0x00000001ff0f7424 */ /* 0x000fe200078e00ff */
[----:B------:R-:W-:Y:S01]  /*1540*/  CS2R R12, SRZ ;  /* 0x00000000000c7805 */ /* 0x000fe2000001ff00 */
[----:B------:R-:W-:Y:S01]  /*1550*/  IMAD.MOV.U32 R10, RZ, RZ, 0x1 ;  /* 0x00000001ff0a7424 */ /* 0x000fe200078e00ff */
[----:B------:R-:W4:Y:S02]  /*1560*/  LDCU.64 UR22, c[0x0][0x348] ;  /* 0x00006900ff1677ac */ /* 0x000f240008000a00 */
[----:B------:R-:W2:Y:S01]  /*1570*/  LDC R0, c[0x0][0x374] ;  /* 0x0000dd00ff007b82 */ /* 0x000ea20000000800 */
[----:B------:R-:W-:Y:S01]  /*1580*/  UMOV UR6, URZ ;  /* 0x000000ff00067c82 */ /* 0x000fe20008000000 */
[----:B-1----:R-:W-:-:S04]  /*1590*/  UIADD3 UR5, UPT, UPT, UR13, 0x3f, URZ ;  /* 0x0000003f0d057890 */ /* 0x002fc8000fffe0ff */
[----:B------:R-:W-:-:S04]  /*15a0*/  USHF.R.S32.HI UR4, URZ, 0x1f, UR5 ;  /* 0x0000001fff047899 */ /* 0x000fc80008011405 */
[----:B------:R-:W-:-:S04]  /*15b0*/  ULEA.HI UR4, UR4, UR5, URZ, 0x6 ;  /* 0x0000000504047291 */ /* 0x000fc8000f8f30ff */
[----:B------:R-:W-:Y:S02]  /*15c0*/  USHF.R.S32.HI UR15, URZ, 0x6, UR4 ;  /* 0x00000006ff0f7899 */ /* 0x000fe40008011404 */
[----:B------:R-:W-:Y:S02]  /*15d0*/  UIADD3 UR4, UPT, UPT, UR13, -0x1, URZ ;  /* 0xffffffff0d047890 */ /* 0x000fe4000fffe0ff */
[----:B------:R-:W-:Y:S02]  /*15e0*/  UISETP.LT.U32.AND UP0, UPT, UR15, 0x11, UPT ;  /* 0x000000110f00788c */ /* 0x000fe4000bf01070 */
[----:B------:R-:W-:Y:S02]  /*15f0*/  UISETP.GE.U32.AND UP1, UPT, UR4, -0x7f, UPT ;  /* 0xffffff810400788c */ /* 0x000fe4000bf26070 */
[----:B------:R-:W-:Y:S02]  /*1600*/  USEL UR14, UR15, 0x11, UP0 ;  /* 0x000000110f0e7887 */ /* 0x000fe40008000000 */
[----:B------:R-:W-:-:S02]  /*1610*/  UIADD3 UR13, UPT, UPT, UR13, 0x7e, URZ ;  /* 0x0000007e0d0d7890 */ /* 0x000fc4000fffe0ff */
[----:B------:R-:W-:Y:S02]  /*1620*/  UIADD3 UR5, UPT, UPT, UR14, -0x1, URZ ;  /* 0xffffffff0e057890 */ /* 0x000fe4000fffe0ff */
[----:B------:R-:W-:-:S03]  /*1630*/  UIADD3 UR7, UPT, UPT, UR15, -UR14, URZ ;  /* 0x8000000e0f077290 */ /* 0x000fc6000fffe0ff */
[----:B------:R-:W-:-:S04]  /*1640*/  @UP1 UIADD3 UR5, UPT, UPT, UR14, URZ, URZ ;  /* 0x000000ff0e051290 */ /* 0x000fc8000fffe0ff */
[----:B----4-:R-:W-:-:S12]  /*1650*/  UIADD3 UR5, UPT, UPT, UR5, 0x1, URZ ;  /* 0x0000000105057890 */ /* 0x010fd8000fffe0ff */
.L_x_36:
[----:B------:R-:W-:Y:S01]  /*1660*/  UISETP.NE.AND UP0, UPT, UR37, URZ, UPT ;  /* 0x000000ff2500728c */ /* 0x000fe2000bf05270 */
[----:B------:R-:W1:Y:S08]  /*1670*/  S2UR UR37, SR_CgaCtaId ;  /* 0x00000000002579c3 */ /* 0x000e700000008800 */
[----:B------:R-:W-:Y:S05]  /*1680*/  BRA.U UP0, `(.L_x_19) ;  /* 0x0000000100347547 */ /* 0x000fea000b800000 */
[----:B------:R-:W4:Y:S01]  /*1690*/  S2R R2, SR_CgaCtaId ;  /* 0x0000000000027919 */ /* 0x000f220000008800 */
[----:B------:R-:W-:-:S04]  /*16a0*/  MOV R3, 0x400 ;  /* 0x0000040000037802 */ /* 0x000fc80000000f00 */
[----:B----4-:R-:W-:Y:S02]  /*16b0*/  LEA R3, R2, R3, 0x18 ;  /* 0x0000000302037211 */ /* 0x010fe400078ec0ff */
[----:B------:R-:W-:-:S03]  /*16c0*/  SHF.L.U32 R2, R10, 0x1f, RZ ;  /* 0x0000001f0a027819 */ /* 0x000fc600000006ff */
[----:B------:R-:W-:-:S04]  /*16d0*/  IMAD R3, R12, 0x8, R3 ;  /* 0x000000080c037824 */ /* 0x000fc800078e0203 */
[----:B------:R-:W4:Y:S02]  /*16e0*/  SYNCS.PHASECHK.TRANS64.TRYWAIT P0, [R3+URZ+0x1a0], R2 ;  /* 0x0001a002030075a7 */ /* 0x000f2400080011ff */
[----:B----4-:R-:W-:Y:S05]  /*16f0*/  @!P0 BRA `(.L_x_20) ;  /* 0x0000005800a08947 */ /* 0x010fea0003800000 */
.L_x_110:
[----:B------:R-:W-:Y:S01]  /*1700*/  VIADD R12, R12, 0x1 ;  /* 0x000000010c0c7836 */ /* 0x000fe20000000000 */
[----:B------:R4:W-:Y:S04]  /*1710*/  SYNCS.ARRIVE.TRANS64.A1T0 RZ, [R3+URZ+0x190], RZ ;  /* 0x000190ff03ff79a7 */ /* 0x0009e800081000ff */
[----:B------:R-:W-:-:S04]  /*1720*/  ISETP.NE.AND P0, PT, R12, 0x2, PT ;  /* 0x000000020c00780c */ /* 0x000fc80003f05270 */
[----:B------:R-:W-:Y:S02]  /*1730*/  SEL R12, R12, RZ, P0 ;  /* 0x000000ff0c0c7207 */ /* 0x000fe40000000000 */
[----:B----4-:R-:W-:-:S04]  /*1740*/  SEL R3, RZ, 0x1, P0 ;  /* 0x00000001ff037807 */ /* 0x010fc80000000000 */
[----:B------:R-:W-:-:S07]  /*1750*/  LOP3.LUT R10, R10, R3, RZ, 0x3c, !PT ;  /* 0x000000030a0a7212 */ /* 0x000fce00078e3cff */
.L_x_19:
[----:B------:R-:W-:Y:S01]  /*1760*/  UMOV UR4, 0x400 ;  /* 0x0000040000047882 */ /* 0x000fe20000000000 */
[----:B------:R-:W-:Y:S01]  /*1770*/  SHF.L.U32 R2, R15, 0x1f, RZ ;  /* 0x0000001f0f027819 */ /* 0x000fe200000006ff */
[----:B-1----:R-:W-:Y:S01]  /*1780*/  ULEA UR4, UR37, UR4, 0x18 ;  /* 0x0000000425047291 */ /* 0x002fe2000f8ec0ff */
[----:B------:R-:W-:Y:S01]  /*1790*/  R2UR UR35, R165 ;  /* 0x00000000a52372ca */ /* 0x000fe200000e0000 */
[----:B------:R-:W-:Y:S01]  /*17a0*/  UISETP.GE.U32.AND UP0, UPT, UR13, 0x7f, UPT ;  /* 0x0000007f0d00788c */ /* 0x000fe2000bf06070 */
[----:B------:R-:W-:Y:S01]  /*17b0*/  R2UR UR11, R155 ;  /* 0x000000009b0b72ca */ /* 0x000fe200000e0000 */
[----:B------:R-:W-:Y:S01]  /*17c0*/  ULEA UR8, UR6, UR4, 0x3 ;  /* 0x0000000406087291 */ /* 0x000fe2000f8e18ff */
[----:B------:R-:W-:-:S08]  /*17d0*/  UMOV UR24, URZ ;  /* 0x000000ff00187c82 */ /* 0x000fd00008000000 */
[----:B------:R1:W4:Y:S01]  /*17e0*/  SYNCS.PHASECHK.TRANS64.TRYWAIT P0, [UR8+0x88], R2 ;  /* 0x00008802ff0075a7 */ /* 0x0003220008001108 */
[----:B------:R-:W-:Y:S02]  /*17f0*/  USHF.L.U32 UR35, UR35, 0x7, URZ ;  /* 0x0000000723237899 */ /* 0x000fe400080006ff */
[----:B------:R-:W-:Y:S01]  /*1800*/  USHF.L.U32 UR11, UR11, 0x6, URZ ;  /* 0x000000060b0b7899 */ /* 0x000fe200080006ff */
[----:B------:R-:W-:Y:S11]  /*1810*/  BRA.U !UP0, `(.L_x_21) ;  /* 0x0000000108a87547 */ /* 0x000ff6000b800000 */
[----:B------:R-:W-:Y:S01]  /*1820*/  UMOV UR16, URZ ;  /* 0x000000ff00107c82 */ /* 0x000fe20008000000 */
[----:B------:R-:W-:-:S05]  /*1830*/  UMOV UR17, UR6 ;  /* 0x0000000600117c82 */ /* 0x000fca0008000000 */
.L_x_26:
[----:B-1----:R-:W-:Y:S01]  /*1840*/  ULEA UR33, UR17, UR4, 0x3 ;  /* 0x0000000411217291 */ /* 0x002fe2000f8e18ff */
[----:B----4-:R-:W-:Y:S01]  /*1850*/  @!P5 MOV R3, 0x3000 ;  /* 0x000030000003d802 */ /* 0x010fe20000000f00 */
[----:B----4-:R-:W-:Y:S10]  /*1860*/  @P0 BRA `(.L_x_22) ;  /* 0x00000000000c0947 */ /* 0x010ff40003800000 */
[----:B------:R-:W-:-:S04]  /*1870*/  SHF.L.U32 R5, R15, 0x1f, RZ ;  /* 0x0000001f0f057819 */ /* 0x000fc800000006ff */
[----:B------:R-:W4:Y:S02]  /*1880*/  SYNCS.PHASECHK.TRANS64.TRYWAIT P0, [UR33+0x88], R5 ;  /* 0x00008805ff0075a7 */ /* 0x000f240008001121 */
[----:B----4-:R-:W-:Y:S05]  /*1890*/  @!P0 BRA `(.L_x_23) ;  /* 0x00000058004c8947 */ /* 0x010fea0003800000 */
.L_x_22:
[----:B------:R4:W-:Y:S01]  /*18a0*/  @!P5 SYNCS.ARRIVE.TRANS64 RZ, [UR33], R3 ;  /* 0x00000003ffffd9a7 */ /* 0x0009e20008000021 */
[----:B------:R-:W-:Y:S04]  /*18b0*/  BSSY.RECONVERGENT B0, `(.L_x_24) ;  /* 0x0000003000007945 */ /* 0x000fe80003800200 */
[----:B------:R-:W-:Y:S05]  /*18c0*/  @P4 BRA `(.L_x_25) ;  /* 0x0000000000044947 */ /* 0x000fea0003800000 */
[----:B------:R-:W-:Y:S05]  /*18d0*/  BPT.TRAP 0x1 ;  /* 0x000000040000795c */ /* 0x000fea0000300000 */
.L_x_25:
[----:B------:R-:W-:Y:S05]  /*18e0*/  BSYNC.RECONVERGENT B0 ;  /* 0x0000000000007941 */ /* 0x000fea0003800200 */
.L_x_24:
[----:B------:R-:W-:Y:S02]  /*18f0*/  UIADD3 UR6, UPT, UPT, UR17, 0x1, URZ ;  /* 0x0000000111067890 */ /* 0x000fe4000fffe0ff */
[----:B------:R-:W-:Y:S02]  /*1900*/  ULEA UR32, UR17, UR4, 0xd ;  /* 0x0000000411207291 */ /* 0x000fe4000f8e68ff */
[----:B------:R-:W-:Y:S02]  /*1910*/  UISETP.NE.AND UP0, UPT, UR6, 0x11, UPT ;  /* 0x000000110600788c */ /* 0x000fe4000bf05270 */
[----:B------:R-:W-:Y:S02]  /*1920*/  UIADD3 UR26, UP1, UPT, UR22, 0x80, URZ ;  /* 0x00000080161a7890 */ /* 0x000fe4000ff3e0ff */
[----:B------:R-:W-:Y:S02]  /*1930*/  USEL UR9, URZ, 0x1, UP0 ;  /* 0x00000001ff097887 */ /* 0x000fe40008000000 */
[----:B------:R-:W-:-:S02]  /*1940*/  USEL UR6, UR6, URZ, UP0 ;  /* 0x000000ff06067287 */ /* 0x000fc40008000000 */
[----:B------:R-:W-:Y:S02]  /*1950*/  UIADD3 UR20, UP0, UPT, UR22, 0x180, URZ ;  /* 0x0000018016147890 */ /* 0x000fe4000ff1e0ff */
[----:B------:R-:W-:Y:S01]  /*1960*/  ULEA UR8, UR6, UR4, 0x3 ;  /* 0x0000000406087291 */ /* 0x000fe2000f8e18ff */
[----:B------:R-:W-:Y:S01]  /*1970*/  LOP3.LUT R15, R15, UR9, RZ, 0x3c, !PT ;  /* 0x000000090f0f7c12 */ /* 0x000fe2000f8e3cff */
[----:B------:R-:W-:Y:S02]  /*1980*/  USHF.L.U32 UR34, UR16, 0x6, URZ ;  /* 0x0000000610227899 */ /* 0x000fe400080006ff */
[----:B------:R-:W-:Y:S01]  /*1990*/  UIADD3.X UR27, UPT, UPT, URZ, UR23, URZ, UP1, !UPT ;  /* 0x00000017ff1b7290 */ /* 0x000fe20008ffe4ff */
[----:B-1----:R-:W-:Y:S01]  /*19a0*/  SHF.L.U32 R2, R15, 0x1f, RZ ;  /* 0x0000001f0f027819 */ /* 0x002fe200000006ff */
[----:B------:R-:W-:Y:S02]  /*19b0*/  UIADD3 UR32, UPT, UPT, UR32, 0x4400, URZ ;  /* 0x0000440020207890 */ /* 0x000fe4000fffe0ff */
[----:B------:R-:W-:Y:S01]  /*19c0*/  UIADD3.X UR21, UPT, UPT, URZ, UR23, URZ, UP0, !UPT ;  /* 0x00000017ff157290 */ /* 0x000fe200087fe4ff */
[----:B------:R1:W1:Y:S01]  /*19d0*/  SYNCS.PHASECHK.TRANS64.TRYWAIT P0, [UR8+0x88], R2 ;  /* 0x00008802ff0075a7 */ /* 0x0002620008001108 */
[----:B------:R-:W-:Y:S01]  /*19e0*/  ULEA UR8, UR17, UR4, 0xc ;  /* 0x0000000411087291 */ /* 0x000fe2000f8e60ff */
[----:B------:R-:W-:Y:S01]  /*19f0*/  UMOV UR18, 0x0 ;  /* 0x0000000000127882 */ /* 0x000fe20000000000 */
[----:B------:R-:W-:-:S02]  /*1a00*/  UMOV UR19, 0x10000000 ;  /* 0x1000000000137882 */ /* 0x000fc40000000000 */
[----:B------:R-:W-:Y:S01]  /*1a10*/  UIADD3 UR8, UPT, UPT, UR8, 0x26400, URZ ;  /* 0x0002640008087890 */ /* 0x000fe2000fffe0ff */
[----:B------:R1:W-:Y:S01]  /*1a20*/  UTMALDG.3D [UR32], [UR26], desc[UR18] ;  /* 0x000012201a0075b4 */ /* 0x0003e20008011000 */
[----:B------:R-:W-:Y:S01]  /*1a30*/  UMOV UR12, UR36 ;  /* 0x00000024000c7c82 */ /* 0x000fe20008000000 */
[----:B------:R-:W-:Y:S01]  /*1a40*/  UMOV UR9, UR33 ;  /* 0x0000002100097c82 */ /* 0x000fe20008000000 */
[----:B------:R-:W-:Y:S01]  /*1a50*/  UMOV UR10, UR34 ;  /* 0x00000022000a7c82 */ /* 0x000fe20008000000 */
[----:B------:R-:W-:Y:S01]  /*1a60*/  UIADD3 UR16, UPT, UPT, UR16, 0x1, URZ ;  /* 0x0000000110107890 */ /* 0x000fe2000fffe0ff */
[----:B------:R-:W-:Y:S01]  /*1a70*/  UMOV UR24, UR5 ;  /* 0x0000000500187c82 */ /* 0x000fe20008000000 */
[----:B------:R-:W-:Y:S02]  /*1a80*/  UMOV UR17, UR6 ;  /* 0x0000000600117c82 */ /* 0x000fe40008000000 */
[----:B------:R1:W-:Y:S01]  /*1a90*/  UTMALDG.3D [UR8], [UR20], desc[UR18] ;  /* 0x00001208140075b4 */ /* 0x0003e20008011000 */
[----:B------:R-:W-:-:S09]  /*1aa0*/  UISETP.NE.AND UP0, UPT, UR16, UR5, UPT ;  /* 0x000000051000728c */ /* 0x000fd2000bf05270 */
[----:B------:R-:W-:Y:S05]  /*1ab0*/  BRA.U UP0, `(.L_x_26) ;  /* 0xfffffffd00607547 */ /* 0x000fea000b83ffff */
.L_x_21:
[----:B-1--4-:R-:W-:Y:S01]  /*1ac0*/  PLOP3.LUT P0, PT, PT, PT, UP3, 0x80, 0x8 ;  /* 0x000000000008781c */ /* 0x012fe20003f0f038 */
[----:B------:R-:W-:Y:S01]  /*1ad0*/  ULEA UR8, UR6, UR4, 0x3 ;  /* 0x0000000406087291 */ /* 0x000fe2000f8e18ff */
[----:B------:R-:W-:Y:S01]  /*1ae0*/  SHF.L.U32 R2, R15, 0x1f, RZ ;  /* 0x0000001f0f027819 */ /* 0x000fe200000006ff */
[----:B------:R-:W-:-:S10]  /*1af0*/  UISETP.GT.AND UP0, UPT, UR15, UR14, UPT ;  /* 0x0000000e0f00728c */ /* 0x000fd4000bf04270 */
[----:B------:R-:W-:Y:S01]  /*1b00*/  @!P0 SYNCS.ARRIVE.TRANS64.A1T0 RZ, [UR4+0x128], RZ ;  /* 0x000128ffffff89a7 */ /* 0x000fe20008100004 */
[----:B------:R1:W4:Y:S01]  /*1b10*/  SYNCS.PHASECHK.TRANS64.TRYWAIT P0, [UR8+0x88], R2 ;  /* 0x00008802ff0075a7 */ /* 0x0003220008001108 */
[----:B------:R-:W-:Y:S05]  /*1b20*/  BRA.U !UP0, `(.L_x_27) ;  /* 0x0000000108ac7547 */ /* 0x000fea000b800000 */
[----:B------:R-:W-:Y:S01]  /*1b30*/  UIADD3 UR21, UPT, UPT, UR7, UR24, URZ ;  /* 0x0000001807157290 */ /* 0x000fe2000fffe0ff */
[----:B------:R-:W-:-:S11]  /*1b40*/  UMOV UR25, UR6 ;  /* 0x0000000600197c82 */ /* 0x000fd60008000000 */
.L_x_32:
[----:B-1----:R-:W-:Y:S01]  /*1b50*/  ULEA UR17, UR25, UR4, 0x3 ;  /* 0x0000000419117291 */ /* 0x002fe2000f8e18ff */
[----:B----4-:R-:W-:Y:S01]  /*1b60*/  @!P5 MOV R3, 0x3000 ;  /* 0x000030000003d802 */ /* 0x010fe20000000f00 */
[----:B----4-:R-:W-:Y:S10]  /*1b70*/  @P0 BRA `(.L_x_28) ;  /* 0x00000000000c0947 */ /* 0x010ff40003800000 */
[----:B------:R-:W-:-:S04]  /*1b80*/  SHF.L.U32 R5, R15, 0x1f, RZ ;  /* 0x0000001f0f057819 */ /* 0x000fc800000006ff */
[----:B------:R-:W4:Y:S02]  /*1b90*/  SYNCS.PHASECHK.TRANS64.TRYWAIT P0, [UR17+0x88], R5 ;  /* 0x00008805ff0075a7 */ /* 0x000f240008001111 */
[----:B----4-:R-:W-:Y:S05]  /*1ba0*/  @!P0 BRA `(.L_x_29) ;  /* 0x0000005400a08947 */ /* 0x010fea0003800000 */
.L_x_28:
[----:B------:R4:W-:Y:S01]  /*1bb0*/  @!P5 SYNCS.ARRIVE.TRANS64 RZ, [UR17], R3 ;  /* 0x00000003ffffd9a7 */ /* 0x0009e20008000011 */
[----:B------:R-:W-:Y:S04]  /*1bc0*/  BSSY.RECONVERGENT B0, `(.L_x_30) ;  /* 0x0000003000007945 */ /* 0x000fe80003800200 */
[----:B------:R-:W-:Y:S05]  /*1bd0*/  @P4 BRA `(.L_x_31) ;  /* 0x0000000000044947 */ /* 0x000fea0003800000 */
[----:B------:R-:W-:Y:S05]  /*1be0*/  BPT.TRAP 0x1 ;  /* 0x000000040000795c */ /* 0x000fea0000300000 */
.L_x_31:
[----:B------:R-:W-:Y:S05]  /*1bf0*/  BSYNC.RECONVERGENT B0 ;  /* 0x0000000000007941 */ /* 0x000fea0003800200 */
.L_x_30:
        /* <DEDUP_REMOVED lines=10> */
[----:B------:R-:W-:Y:S01]  /*1ca0*/  UIADD3 UR16, UPT, UPT, UR16, 0x4400, URZ ;  /* 0x0000440010107890 */ /* 0x000fe2000fffe0ff */
[----:B-1----:R-:W-:Y:S01]  /*1cb0*/  SHF.L.U32 R2, R15, 0x1f, RZ ;  /* 0x0000001f0f027819 */ /* 0x002fe200000006ff */
[----:B------:R-:W-:Y:S02]  /*1cc0*/  UIADD3.X UR31, UPT, UPT, URZ, UR23, URZ, UP1, !UPT ;  /* 0x00000017ff1f7290 */ /* 0x000fe40008ffe4ff */
[----:B------:R-:W-:Y:S01]  /*1cd0*/  UIADD3.X UR29, UPT, UPT, URZ, UR23, URZ, UP0, !UPT ;  /* 0x00000017ff1d7290 */ /* 0x000fe200087fe4ff */
[----:B------:R1:W1:Y:S01]  /*1ce0*/  SYNCS.PHASECHK.TRANS64.TRYWAIT P0, [UR8+0x88], R2 ;  /* 0x00008802ff0075a7 */ /* 0x0002620008001108 */
[----:B------:R-:W-:Y:S01]  /*1cf0*/  ULEA UR8, UR25, UR4, 0xc ;  /* 0x0000000419087291 */ /* 0x000fe2000f8e60ff */
[----:B------:R-:W-:Y:S01]  /*1d00*/  UMOV UR26, 0x0 ;  /* 0x00000000001a7882 */ /* 0x000fe20000000000 */
[----:B------:R-:W-:-:S02]  /*1d10*/  UMOV UR27, 0x10000000 ;  /* 0x10000000001b7882 */ /* 0x000fc40000000000 */
[----:B------:R-:W-:Y:S01]  /*1d20*/  UIADD3 UR8, UPT, UPT, UR8, 0x26400, URZ ;  /* 0x0002640008087890 */ /* 0x000fe2000fffe0ff */
[----:B------:R-:W-:Y:S01]  /*1d30*/  UMOV UR19, UR35 ;  /* 0x0000002300137c82 */ /* 0x000fe20008000000 */
[----:B------:R-:W-:Y:S01]  /*1d40*/  UMOV UR20, UR36 ;  /* 0x0000002400147c82 */ /* 0x000fe20008000000 */
[----:B------:R-:W-:Y:S01]  /*1d50*/  UMOV UR12, UR36 ;  /* 0x00000024000c7c82 */ /* 0x000fe20008000000 */
[----:B------:R-:W-:Y:S01]  /*1d60*/  UMOV UR9, UR17 ;  /* 0x0000001100097c82 */ /* 0x000fe20008000000 */
[----:B------:R-:W-:Y:S01]  /*1d70*/  UMOV UR10, UR18 ;  /* 0x00000012000a7c82 */ /* 0x000fe20008000000 */
[----:B------:R1:W-:Y:S01]  /*1d80*/  UTMALDG.3D [UR16], [UR30], desc[UR26] ;  /* 0x00001a101e0075b4 */ /* 0x0003e20008011000 */
[----:B------:R-:W-:Y:S01]  /*1d90*/  UIADD3 UR24, UPT, UPT, UR24, 0x1, URZ ;  /* 0x0000000118187890 */ /* 0x000fe2000fffe0ff */
[----:B------:R-:W-:-:S03]  /*1da0*/  UMOV UR25, UR6 ;  /* 0x0000000600197c82 */ /* 0x000fc60008000000 */
[----:B------:R-:W-:Y:S01]  /*1db0*/  UISETP.NE.AND UP0, UPT, UR24, UR21, UPT ;  /* 0x000000151800728c */ /* 0x000fe2000bf05270 */
[----:B------:R1:W-:Y:S08]  /*1dc0*/  UTMALDG.3D [UR8], [UR28], desc[UR26] ;  /* 0x00001a081c0075b4 */ /* 0x0003f00008011000 */
[----:B------:R-:W-:Y:S05]  /*1dd0*/  BRA.U UP0, `(.L_x_32) ;  /* 0xfffffffd005c7547 */ /* 0x000fea000b83ffff */
.L_x_27:
[C---:B-1----:R-:W-:Y:S01]  /*1de0*/  LEA R2, R14.reuse, UR4, 0x3 ;  /* 0x000000040e027c11 */ /* 0x042fe2000f8e18ff */
[----:B------:R-:W-:Y:S01]  /*1df0*/  NOP ;  /* 0x0000000000007918 */ /* 0x000fe20000000000 */
[----:B----4-:R-:W-:Y:S02]  /*1e00*/  SHF.L.U32 R3, R13, 0x1f, RZ ;  /* 0x0000001f0d037819 */ /* 0x010fe400000006ff */
[----:B------:R-:W-:Y:S02]  /*1e10*/  LEA R4, R14, UR4, 0x4 ;  /* 0x000000040e047c11 */ /* 0x000fe4000f8e20ff */
[----:B------:R-:W1:Y:S02]  /*1e20*/  SYNCS.PHASECHK.TRANS64.TRYWAIT P0, [R2+URZ+0x130], R3 ;  /* 0x00013003020075a7 */ /* 0x000e6400080011ff */
[----:B-1----:R-:W-:Y:S05]  /*1e30*/  @!P0 BRA `(.L_x_33) ;  /* 0x0000005400148947 */ /* 0x002fea0003800000 */
.L_x_113:
[----:B------:R-:W4:Y:S01]  /*1e40*/  LDS.128 R4, [R4+0x1c0] ;  /* 0x0001c00004047984 */ /* 0x000f220000000c00 */
[----:B---3--:R-:W-:Y:S01]  /*1e50*/  ISETP.GE.AND P0, PT, R72, 0x1, PT ;  /* 0x000000014800780c */ /* 0x008fe20003f06270 */
[----:B-1----:R-:W-:Y:S01]  /*1e60*/  VIADD R2, R2, 0x140 ;  /* 0x0000014002027836 */ /* 0x002fe20000000000 */
[----:B------:R-:W-:Y:S01]  /*1e70*/  @!PT LDS RZ, [RZ] ;  /* 0x00000000fffff984 */ /* 0x000fe20000000800 */
[----:B------:R-:W-:Y:S01]  /*1e80*/  @!PT LDS RZ, [RZ] ;  /* 0x00000000fffff984 */ /* 0x000fe20000000800 */
[----:B------:R-:W-:Y:S01]  /*1e90*/  @!PT LDS RZ, [RZ] ;  /* 0x00000000fffff984 */ /* 0x000fe20000000800 */
[----:B------:R-:W-:Y:S01]  /*1ea0*/  @!PT LDS RZ, [RZ] ;  /* 0x00000000fffff984 */ /* 0x000fe20000000800 */
[----:B------:R1:W-:Y:S06]  /*1eb0*/  MEMBAR.ALL.CTA ;  /* 0x0000000000007992 */ /* 0x0003ec0000008000 */
[----:B-1----:R-:W1:Y:S01]  /*1ec0*/  FENCE.VIEW.ASYNC.S ;  /* 0x00000000000073c6 */ /* 0x002e620000000000 */
[----:B------:R-:W-:-:S04]  /*1ed0*/  PRMT R2, RZ, 0x654, R2 ;  /* 0x00000654ff027816 */ /* 0x000fc80000000002 */
[----:B-1----:R1:W-:Y:S01]  /*1ee0*/  SYNCS.ARRIVE.TRANS64.RED.A1T0 RZ, [R2+URZ], RZ ;  /* 0x000000ff02ff79a7 */ /* 0x0023e200081004ff */
[----:B----4-:R-:W-:-:S13]  /*1ef0*/  LOP3.LUT P2, RZ, R6, 0x1, RZ, 0xc0, !PT ;  /* 0x0000000106ff7812 */ /* 0x010fda000784c0ff */
[----:B------:R-:W-:Y:S01]  /*1f00*/  @P2 SHF.R.U32.HI R3, RZ, 0x10, R5 ;  /* 0x00000010ff032819 */ /* 0x000fe20000011605 */
[----:B------:R-:W-:Y:S01]  /*1f10*/  VOTEU.ANY UP0, P2 ;  /* 0x0000000000ff7886 */ /* 0x000fe20001000100 */
[----:B------:R-:W-:Y:S02]  /*1f20*/  @P2 MOV R11, R4 ;  /* 0x00000004000b2202 */ /* 0x000fe40000000f00 */
[----:B------:R-:W-:Y:S02]  /*1f30*/  @P2 R2UR.BROADCAST UR8, R3 ;  /* 0x00000000030822ca */ /* 0x000fe400008e0000 */
[----:B------:R-:W-:-:S11]  /*1f40*/  @P2 LOP3.LUT R8, R5, 0xffff, RZ, 0xc0, !PT ;  /* 0x0000ffff05082812 */ /* 0x000fd600078ec0ff */
[----:B------:R-:W-:Y:S01]  /*1f50*/  @UP0 UMOV UR36, UR8 ;  /* 0x0000000800240c82 */ /* 0x000fe20008000000 */
[----:B-1----:R-:W-:Y:S05]  /*1f60*/  @!P0 BRA `(.L_x_34) ;  /* 0x0000000000b88947 */ /* 0x002fea0003800000 */
[----:B------:R-:W2:Y:S01]  /*1f70*/  LDC.64 R4, c[0x0][0xb18] ;  /* 0x0002c600ff047b82 */ /* 0x000ea20000000a00 */
[----:B------:R-:W-:-:S07]  /*1f80*/  ISETP.NE.AND P3, PT, R72, 0x1, PT ;  /* 0x000000014800780c */ /* 0x000fce0003f65270 */
[----:B------:R-:W1:Y:S08]  /*1f90*/  LDC.64 R6, c[0x0][0xb10] ;  /* 0x0002c400ff067b82 */ /* 0x000e700000000a00 */
[----:B------:R-:W3:Y:S08]  /*1fa0*/  LDC R16, c[0x0][0xb20] ;  /* 0x0002c800ff107b82 */ /* 0x000ef00000000800 */
[----:B------:R-:W4:Y:S01]  /*1fb0*/  LDC R18, c[0x0][0xb0c] ;  /* 0x0002c300ff127b82 */ /* 0x000f220000000800 */
[----:B--2---:R-:W-:Y:S01]  /*1fc0*/  IMAD.HI.U32 R17, R0, R5, RZ ;  /* 0x0000000500117227 */ /* 0x004fe200078e00ff */
[----:B------:R-:W-:-:S03]  /*1fd0*/  ISETP.NE.AND P0, PT, R4, 0x1, PT ;  /* 0x000000010400780c */ /* 0x000fc60003f05270 */
[----:B------:R-:W-:-:S03]  /*1fe0*/  IMAD.HI.U32 R5, R8, R5, RZ ;  /* 0x0000000508057227 */ /* 0x000fc600078e00ff */
[----:B------:R-:W2:Y:S01]  /*1ff0*/  LDC.64 R2, c[0x0][0xb28] ;  /* 0x0002ca00ff027b82 */ /* 0x000ea20000000a00 */
[----:B-1----:R-:W-:-:S04]  /*2000*/  IMAD.HI.U32 R20, R9, R6, RZ ;  /* 0x0000000609147227 */ /* 0x002fc800078e00ff */
[----:B------:R-:W-:Y:S01]  /*2010*/  IMAD.HI.U32 R22, R11, R6, RZ ;  /* 0x000000060b167227 */ /* 0x000fe200078e00ff */
[----:B------:R-:W-:Y:S02]  /*2020*/  SHF.R.U32.HI R20, RZ, R7, R20 ;  /* 0x00000007ff147219 */ /* 0x000fe40000011614 */
[-C--:B---3--:R-:W-:Y:S02]  /*2030*/  SHF.R.U32.HI R17, RZ, R16.reuse, R17 ;  /* 0x00000010ff117219 */ /* 0x088fe40000011611 */
[----:B------:R-:W-:Y:S02]  /*2040*/  SHF.R.U32.HI R5, RZ, R16, R5 ;  /* 0x00000010ff057219 */ /* 0x000fe40000011605 */
[----:B------:R-:W-:Y:S02]  /*2050*/  SEL R17, R0, R17, !P0 ;  /* 0x0000001100117207 */ /* 0x000fe40004000000 */
[----:B------:R-:W-:Y:S02]  /*2060*/  SHF.R.U32.HI R22, RZ, R7, R22 ;  /* 0x00000007ff167219 */ /* 0x000fe40000011616 */
[----:B----4-:R-:W-:-:S02]  /*2070*/  ISETP.NE.AND P1, PT, R18, 0x1, PT ;  /* 0x000000011200780c */ /* 0x010fc40003f25270 */
[----:B------:R-:W-:Y:S02]  /*2080*/  SEL R5, R8, R5, !P0 ;  /* 0x0000000508057207 */ /* 0x000fe40004000000 */
[----:B------:R-:W-:Y:S02]  /*2090*/  SEL R19, R9, R20, !P1 ;  /* 0x0000001409137207 */ /* 0x000fe40004800000 */
[----:B------:R-:W-:Y:S01]  /*20a0*/  SEL R7, R11, R22, !P1 ;  /* 0x000000160b077207 */ /* 0x000fe20004800000 */
[----:B--2---:R-:W-:-:S04]  /*20b0*/  IMAD.HI.U32 R20, R17, R2, RZ ;  /* 0x0000000211147227 */ /* 0x004fc800078e00ff */
[----:B------:R-:W-:Y:S01]  /*20c0*/  IMAD.HI.U32 R6, R19, R2, RZ ;  /* 0x0000000213067227 */ /* 0x000fe200078e00ff */
[----:B------:R-:W-:-:S04]  /*20d0*/  @P3 SHF.R.U32.HI R17, RZ, R3, R20 ;  /* 0x00000003ff113219 */ /* 0x000fc80000011614 */
[----:B------:R-:W-:Y:S01]  /*20e0*/  @P3 SHF.R.U32.HI R19, RZ, R3, R6 ;  /* 0x00000003ff133219 */ /* 0x000fe20000011606 */
[----:B------:R-:W-:-:S04]  /*20f0*/  IMAD R17, R72, R17, RZ ;  /* 0x0000001148117224 */ /* 0x000fc800078e02ff */
[----:B------:R-:W-:Y:S01]  /*2100*/  IMAD R6, R72, R19, RZ ;  /* 0x0000001348067224 */ /* 0x000fe200078e02ff */
[C---:B------:R-:W-:Y:S02]  /*2110*/  ISETP.GE.AND P0, PT, R5.reuse, R17, PT ;  /* 0x000000110500720c */ /* 0x040fe40003f06270 */
[----:B------:R-:W-:Y:S02]  /*2120*/  IADD3 R17, PT, PT, -R5, RZ, RZ ;  /* 0x000000ff05117210 */ /* 0x000fe40007ffe1ff */
[----:B------:R-:W-:Y:S01]  /*2130*/  ISETP.GE.OR P0, PT, R7, R6, P0 ;  /* 0x000000060700720c */ /* 0x000fe20000706670 */
[----:B------:R-:W-:-:S04]  /*2140*/  IMAD.HI.U32 R6, R5, R2, RZ ;  /* 0x0000000205067227 */ /* 0x000fc800078e00ff */
[----:B------:R-:W-:Y:S01]  /*2150*/  IMAD R8, R4, R17, R8 ;  /* 0x0000001104087224 */ /* 0x000fe200078e0208 */
[----:B------:R-:W-:-:S04]  /*2160*/  SHF.R.U32.HI R6, RZ, R3, R6 ;  /* 0x00000003ff067219 */ /* 0x000fc80000011606 */
[----:B------:R-:W-:-:S03]  /*2170*/  SEL R6, R5, R6, !P3 ;  /* 0x0000000605067207 */ /* 0x000fc60005800000 */
[----:B------:R-:W-:-:S04]  /*2180*/  @!P0 IMAD.HI.U32 R16, R7, R2, RZ ;  /* 0x0000000207108227 */ /* 0x000fc800078e00ff */
[----:B------:R-:W-:Y:S01]  /*2190*/  IMAD.MOV R2, RZ, RZ, -R6 ;  /* 0x000000ffff027224 */ /* 0x000fe200078e0a06 */
[----:B------:R-:W-:-:S03]  /*21a0*/  @!P0 SHF.R.U32.HI R16, RZ, R3, R16 ;  /* 0x00000003ff108219 */ /* 0x000fc60000011610 */
[----:B------:R-:W-:Y:S01]  /*21b0*/  IMAD R2, R72, R2, R5 ;  /* 0x0000000248027224 */ /* 0x000fe200078e0205 */
[----:B------:R-:W-:-:S05]  /*21c0*/  @!P0 SEL R3, R7, R16, !P3 ;  /* 0x0000001007038207 */ /* 0x000fca0005800000 */
[--C-:B------:R-:W-:Y:S02]  /*21d0*/  @!P0 IMAD.IADD R6, R6, 0x1, -R3.reuse ;  /* 0x0000000106068824 */ /* 0x100fe400078e0a03 */
[----:B------:R-:W-:Y:S01]  /*21e0*/  @!P0 IMAD R3, R2, R19, R3 ;  /* 0x0000001302038224 */ /* 0x000fe200078e0203 */
[----:B------:R-:W-:Y:S01]  /*21f0*/  IADD3 R2, PT, PT, -R7, RZ, RZ ;  /* 0x000000ff07027210 */ /* 0x000fe20007ffe1ff */
[----:B------:R-:W-:Y:S02]  /*2200*/  @!P0 IMAD R5, R72, R6, R7 ;  /* 0x0000000648058224 */ /* 0x000fe400078e0207 */
[----:B------:R-:W-:Y:S02]  /*2210*/  @!P0 IMAD.MOV.U32 R7, RZ, RZ, R3 ;  /* 0x000000ffff078224 */ /* 0x000fe400078e0003 */
[----:B------:R-:W-:Y:S02]  /*2220*/  IMAD R2, R18, R2, R11 ;  /* 0x0000000212027224 */ /* 0x000fe400078e020b */
[----:B------:R-:W-:-:S02]  /*2230*/  IMAD R8, R5, R4, R8 ;  /* 0x0000000405087224 */ /* 0x000fc400078e0208 */
[----:B------:R-:W-:Y:S02]  /*2240*/  IMAD R11, R7, R18, R2 ;  /* 0x00000012070b7224 */ /* 0x000fe400078e0202 */
.L_x_34:
[----:B------:R-:W1:Y:S02]  /*2250*/  LDCU UR8, c[0x0][0xb30] ;  /* 0x00016600ff0877ac */ /* 0x000e640008000800 */
[----:B-1----:R-:W-:-:S09]  /*2260*/  UISETP.NE.AND UP0, UPT, UR8, 0x1, UPT ;  /* 0x000000010800788c */ /* 0x002fd2000bf05270 */
[----:B------:R-:W-:Y:S05]  /*2270*/  BRA.U UP0, `(.L_x_35) ;  /* 0x0000000100407547 */ /* 0x000fea000b800000 */
[----:B------:R-:W1:Y:S08]  /*2280*/  LDC.64 R4, c[0x0][0xb10] ;  /* 0x0002c400ff047b82 */ /* 0x000e700000000a00 */
[----:B------:R-:W3:Y:S08]  /*2290*/  LDC.64 R2, c[0x0][0xb18] ;  /* 0x0002c600ff027b82 */ /* 0x000ef00000000a00 */
[----:B------:R-:W4:Y:S08]  /*22a0*/  LDC R6, c[0x0][0xb20] ;  /* 0x0002c800ff067b82 */ /* 0x000f300000000800 */
[----:B------:R-:W2:Y:S01]  /*22b0*/  LDC R16, c[0x0][0xb0c] ;  /* 0x0002c300ff107b82 */ /* 0x000ea20000000800 */
[----:B-1----:R-:W-:-:S05]  /*22c0*/  IMAD.HI.U32 R4, R11, R4, RZ ;  /* 0x000000040b047227 */ /* 0x002fca00078e00ff */
[----:B------:R-:W-:Y:S01]  /*22d0*/  SHF.R.U32.HI R4, RZ, R5, R4 ;  /* 0x00000005ff047219 */ /* 0x000fe20000011604 */
[----:B---3--:R-:W-:Y:S01]  /*22e0*/  IMAD.HI.U32 R3, R8, R3, RZ ;  /* 0x0000000308037227 */ /* 0x008fe200078e00ff */
[----:B------:R-:W-:-:S04]  /*22f0*/  ISETP.NE.AND P0, PT, R2, 0x1, PT ;  /* 0x000000010200780c */ /* 0x000fc80003f05270 */
[----:B----4-:R-:W-:-:S04]  /*2300*/  SHF.R.U32.HI R3, RZ, R6, R3 ;  /* 0x00000006ff037219 */ /* 0x010fc80000011603 */
[----:B------:R-:W-:Y:S02]  /*2310*/  SEL R3, R8, R3, !P0 ;  /* 0x0000000308037207 */ /* 0x000fe40004000000 */
[----:B--2---:R-:W-:-:S04]  /*2320*/  ISETP.NE.AND P1, PT, R16, 0x1, PT ;  /* 0x000000011000780c */ /* 0x004fc80003f25270 */
[----:B------:R-:W-:-:S05]  /*2330*/  SEL R4, R11, R4, !P1 ;  /* 0x000000040b047207 */ /* 0x000fca0004800000 */
[----:B------:R-:W-:Y:S02]  /*2340*/  IMAD.IADD R5, R3, 0x1, -R4 ;  /* 0x0000000103057824 */ /* 0x000fe400078e0a04 */
[----:B------:R-:W-:Y:S02]  /*2350*/  IMAD.IADD R3, R4, 0x1, -R3 ;  /* 0x0000000104037824 */ /* 0x000fe400078e0a03 */
[----:B------:R-:W-:Y:S02]  /*2360*/  IMAD R11, R5, R16, R11 ;  /* 0x00000010050b7224 */ /* 0x000fe400078e020b */
[----:B------:R-:W-:-:S07]  /*2370*/  IMAD R8, R3, R2, R8 ;  /* 0x0000000203087224 */ /* 0x000fce00078e0208 */
.L_x_35:
[----:B------:R-:W-:Y:S01]  /*2380*/  VIADD R14, R14, 0x1 ;  /* 0x000000010e0e7836 */ /* 0x000fe20000000000 */
[----:B------:R-:W-:Y:S01]  /*2390*/  UPLOP3.LUT UP3, UPT, UPT, UPT, UPT, 0x80, 0x8 ;  /* 0x000000000008789c */ /* 0x000fe20003f6f070 */
[----:B------:R-:W-:Y:S02]  /*23a0*/  IMAD.IADD R165, R11, 0x1, R154 ;  /* 0x000000010ba57824 */ /* 0x000fe400078e029a */
[----:B------:R-:W-:Y:S01]  /*23b0*/  IMAD.IADD R155, R8, 0x1, R143 ;  /* 0x00000001089b7824 */ /* 0x000fe200078e028f */
[----:B------:R-:W-:-:S04]  /*23c0*/  ISETP.NE.AND P0, PT, R14, 0x2, PT ;  /* 0x000000020e00780c */ /* 0x000fc80003f05270 */
[----:B------:R-:W-:Y:S02]  /*23d0*/  SEL R2, RZ, 0x1, P0 ;  /* 0x00000001ff027807 */ /* 0x000fe40000000000 */
[----:B------:R-:W-:Y:S02]  /*23e0*/  SEL R14, R14, RZ, P0 ;  /* 0x000000ff0e0e7207 */ /* 0x000fe40000000000 */
[----:B------:R-:W-:Y:S01]  /*23f0*/  LOP3.LUT R13, R13, R2, RZ, 0x3c, !PT ;  /* 0x000000020d0d7212 */ /* 0x000fe200078e3cff */
[----:B------:R-:W-:Y:S06]  /*2400*/  @P2 BRA `(.L_x_36) ;  /* 0xfffffff000942947 */ /* 0x000fec000383ffff */
[----:B------:R-:W-:Y:S01]  /*2410*/  UIADD3 UR4, UPT, UPT, UR4, 0x88, URZ ;  /* 0x0000008804047890 */ /* 0x000fe2000fffe0ff */
[----:B------:R-:W-:-:S03]  /*2420*/  SHF.L.U32 R3, R15, 0x1f, RZ ;  /* 0x0000001f0f037819 */ /* 0x000fc600000006ff */
[----:B------:R-:W-:-:S09]  /*2430*/  ULEA UR5, UR6, UR4, 0x3 ;  /* 0x0000000406057291 */ /* 0x000fd2000f8e18ff */
[----:B------:R-:W1:Y:S02]  /*2440*/  SYNCS.PHASECHK.TRANS64.TRYWAIT P0, [UR5], R3 ;  /* 0x00000003ff0075a7 */ /* 0x000e640008001105 */
[----:B-1----:R-:W-:Y:S05]  /*2450*/  @!P0 BRA `(.L_x_37) ;  /* 0x0000004c00a08947 */ /* 0x002fea0003800000 */
.L_x_115:
[----:B------:R-:W-:-:S04]  /*2460*/  UIADD3 UR6, UPT, UPT, UR6, 0x1, URZ ;  /* 0x0000000106067890 */ /* 0x000fc8000fffe0ff */
[----:B------:R-:W-:-:S04]  /*2470*/  UISETP.NE.AND UP0, UPT, UR6, 0x11, UPT ;  /* 0x000000110600788c */ /* 0x000fc8000bf05270 */
[----:B------:R-:W-:Y:S02]  /*2480*/  USEL UR7, URZ, 0x1, UP0 ;  /* 0x00000001ff077887 */ /* 0x000fe40008000000 */
[----:B------:R-:W-:-:S04]  /*2490*/  USEL UR6, UR6, URZ, UP0 ;  /* 0x000000ff06067287 */ /* 0x000fc80008000000 */
[----:B------:R-:W-:Y:S01]  /*24a0*/  ULEA UR5, UR6, UR4, 0x3 ;  /* 0x0000000406057291 */ /* 0x000fe2000f8e18ff */
[----:B------:R-:W-:-:S04]  /*24b0*/  LOP3.LUT R2, R15, UR7, RZ, 0x3c, !PT ;  /* 0x000000070f027c12 */ /* 0x000fc8000f8e3cff */
[----:B-1----:R-:W-:-:S04]  /*24c0*/  SHF.L.U32 R3, R2, 0x1f, RZ ;  /* 0x0000001f02037819 */ /* 0x002fc800000006ff */
[----:B------:R-:W1:Y:S02]  /*24d0*/  SYNCS.PHASECHK.TRANS64.TRYWAIT P0, [UR5], R3 ;  /* 0x00000003ff0075a7 */ /* 0x000e640008001105 */
[----:B-1----:R-:W-:Y:S05]  /*24e0*/  @!P0 BRA `(.L_x_38) ;  /* 0x0000004c00948947 */ /* 0x002fea0003800000 */
.L_x_117:
        /* <DEDUP_REMOVED lines=9> */
.L_x_119:
        /* <DEDUP_REMOVED lines=9> */
.L_x_121:
        /* <DEDUP_REMOVED lines=9> */
.L_x_123:
        /* <DEDUP_REMOVED lines=9> */
.L_x_125:
        /* <DEDUP_REMOVED lines=9> */
.L_x_127:
        /* <DEDUP_REMOVED lines=9> */
.L_x_129:
        /* <DEDUP_REMOVED lines=9> */
.L_x_131:
        /* <DEDUP_REMOVED lines=9> */
.L_x_133:
        /* <DEDUP_REMOVED lines=9> */
.L_x_135:
        /* <DEDUP_REMOVED lines=9> */
.L_x_137:
        /* <DEDUP_REMOVED lines=9> */
.L_x_139:
        /* <DEDUP_REMOVED lines=9> */
.L_x_141:
        /* <DEDUP_REMOVED lines=9> */
.L_x_143:
        /* <DEDUP_REMOVED lines=9> */
.L_x_145:
[----:B------:R-:W-:-:S04]  /*2cd0*/  UIADD3 UR6, UPT, UPT, UR6, 0x1, URZ ;  /* 0x0000000106067890 */ /* 0x000fc8000fffe0ff */
[----:B------:R-:W-:-:S04]  /*2ce0*/  UISETP.NE.AND UP0, UPT, UR6, 0x11, UPT ;  /* 0x000000110600788c */ /* 0x000fc8000bf05270 */
[----:B------:R-:W-:Y:S02]  /*2cf0*/  USEL UR5, URZ, 0x1, UP0 ;  /* 0x00000001ff057887 */ /* 0x000fe40008000000 */
[----:B------:R-:W-:-:S04]  /*2d00*/  USEL UR6, UR6, URZ, UP0 ;  /* 0x000000ff06067287 */ /* 0x000fc80008000000 */
[----:B------:R-:W-:Y:S01]  /*2d10*/  ULEA UR6, UR6, UR4, 0x3 ;  /* 0x0000000406067291 */ /* 0x000fe2000f8e18ff */
[----:B-1----:R-:W-:-:S04]  /*2d20*/  LOP3.LUT R3, R2, UR5, RZ, 0x3c, !PT ;  /* 0x0000000502037c12 */ /* 0x002fc8000f8e3cff */
[----:B------:R-:W-:Y:S01]  /*2d30*/  SHF.L.U32 R3, R3, 0x1f, RZ ;  /* 0x0000001f03037819 */ /* 0x000fe200000006ff */
[----:B--2---:R-:W-:-:S07]  /*2d40*/  IMAD.U32 R0, RZ, RZ, UR6 ;  /* 0x00000006ff007e24 */ /* 0x004fce000f8e00ff */
.L_x_53:
[----:B-1----:R1:W2:Y:S02]  /*2d50*/  SYNCS.PHASECHK.TRANS64.TRYWAIT P0, [R0+URZ], R3 ;  /* 0x00000003000075a7 */ /* 0x0022a400080011ff */
[----:B--2---:R-:W-:Y:S05]  /*2d60*/  @!P0 NANOSLEEP.SYNCS 0x989680 ;  /* 0x009896800000895d */ /* 0x004fea0003900000 */
[----:B------:R-:W2:Y:S02]  /*2d70*/  @!P0 SYNCS.PHASECHK.TRANS64 P0, [R0+URZ], R3 ;  /* 0x00000003000085a7 */ /* 0x000ea400080010ff */
[----:B--2---:R-:W-:Y:S05]  /*2d80*/  @P0 EXIT ;  /* 0x000000000000094d */ /* 0x004fea0003800000 */
[----:B------:R-:W-:Y:S05]  /*2d90*/  BRA `(.L_x_53) ;  /* 0xfffffffc00ec7947 */ /* 0x000fea000383ffff */
.L_x_18:
[----:B------:R-:W-:-:S04]  /*2da0*/  UISETP.NE.AND UP0, UPT, UR37, URZ, UPT ;  /* 0x000000ff2500728c */ /* 0x000fc8000bf05270 */
[----:B------:R-:W-:-:S09]  /*2db0*/  UISETP.NE.OR UP0, UPT, UR8, 0x1, UP0 ;  /* 0x000000010800788c */ /* 0x000fd20008705670 */
[----:B------:R-:W-:Y:S05]  /*2dc0*/  BRA.U UP0, `(.L_x_54) ;  /* 0x0000000500487547 */ /* 0x000fea000b800000 */
[----:B------:R-:W-:Y:S01]  /*2dd0*/  ISETP.NE.AND P2, PT, R2, RZ, PT ;  /* 0x000000ff0200720c */ /* 0x000fe20003f45270 */
[----:B------:R-:W-:Y:S01]  /*2de0*/  IMAD.MOV.U32 R12, RZ, RZ, 0x1 ;  /* 0x00000001ff0c7424 */ /* 0x000fe200078e00ff */
[----:B------:R-:W-:Y:S02]  /*2df0*/  CS2R R10, SRZ ;  /* 0x00000000000a7805 */ /* 0x000fe4000001ff00 */
[----:B------:R-:W-:Y:S01]  /*2e00*/  CS2R R8, SRZ ;  /* 0x0000000000087805 */ /* 0x000fe2000001ff00 */
[----:B------:R-:W-:Y:S01]  /*2e10*/  UMOV UR4, 0x400 ;  /* 0x0000040000047882 */ /* 0x000fe20000000000 */
[----:B------:R-:W-:Y:S01]  /*2e20*/  UMOV UR6, URZ ;  /* 0x000000ff00067c82 */ /* 0x000fe20008000000 */
[----:B------:R-:W-:-:S12]  /*2e30*/  ULEA UR37, UR37, UR4, 0x18 ;  /* 0x0000000425257291 */ /* 0x000fd8000f8ec0ff */
.L_x_58:
[----:B------:R-:W-:Y:S02]  /*2e40*/  LEA R0, R8, UR37, 0x3 ;  /* 0x0000002508007c11 */ /* 0x000fe4000f8e18ff */
[----:B------:R-:W-:-:S03]  /*2e50*/  SHF.L.U32 R5, R9, 0x1f, RZ ;  /* 0x0000001f09057819 */ /* 0x000fc600000006ff */
[----:B------:R-:W-:Y:S01]  /*2e60*/  VIADD R4, R0, 0x1a0 ;  /* 0x000001a000047836 */ /* 0x000fe20000000000 */
[----:B------:R-:W1:Y:S02]  /*2e70*/  SYNCS.PHASECHK.TRANS64.TRYWAIT P0, [R0+URZ+0x190], R5 ;  /* 0x00019005000075a7 */ /* 0x000e6400080011ff */
[----:B-1----:R-:W-:Y:S05]  /*2e80*/  @!P0 BRA `(.L_x_55) ;  /* 0x0000004800948947 */ /* 0x002fea0003800000 */
.L_x_146:
[----:B------:R-:W-:Y:S01]  /*2e90*/  ULEA UR5, UR6, UR37, 0x3 ;  /* 0x0000002506057291 */ /* 0x000fe2000f8e18ff */
[----:B------:R-:W-:Y:S02]  /*2ea0*/  PRMT R4, RZ, 0x654, R4 ;  /* 0x00000654ff047816 */ /* 0x000fe40000000004 */
[----:B-1----:R-:W-:Y:S01]  /*2eb0*/  SHF.L.U32 R5, R12, 0x1f, RZ ;  /* 0x0000001f0c057819 */ /* 0x002fe200000006ff */
[----:B------:R-:W-:Y:S01]  /*2ec0*/  UIADD3 UR4, UPT, UPT, UR5, 0x130, URZ ;  /* 0x0000013005047890 */ /* 0x000fe2000fffe0ff */
[----:B------:R1:W-:Y:S05]  /*2ed0*/  SYNCS.ARRIVE.TRANS64.RED.A1T0 RZ, [R4+URZ], RZ ;  /* 0x000000ff04ff79a7 */ /* 0x0003ea00081004ff */
[----:B------:R-:W-:Y:S01]  /*2ee0*/  IMAD.U32 R7, RZ, RZ, UR4 ;  /* 0x00000004ff077e24 */ /* 0x000fe2000f8e00ff */
[----:B------:R-:W2:Y:S04]  /*2ef0*/  SYNCS.PHASECHK.TRANS64.TRYWAIT P0, [UR5+0x140], R5 ;  /* 0x00014005ff0075a7 */ /* 0x000ea80008001105 */
[----:B------:R-:W-:Y:S01]  /*2f00*/  PRMT R6, R2, 0x654, R7 ;  /* 0x0000065402067816 */ /* 0x000fe20000000007 */
[----:B-1----:R-:W-:Y:S01]  /*2f10*/  @!P2 IMAD.MOV.U32 R4, RZ, RZ, 0x10 ;  /* 0x00000010ff04a424 */ /* 0x002fe200078e00ff */
[----:B--2---:R-:W-:Y:S06]  /*2f20*/  @!P0 BRA `(.L_x_56) ;  /* 0x0000004800808947 */ /* 0x004fec0003800000 */
.L_x_148:
[----:B------:R-:W-:Y:S01]  /*2f30*/  ULEA UR4, UR6, UR37, 0x4 ;  /* 0x0000002506047291 */ /* 0x000fe2000f8e20ff */
[----:B------:R-:W-:Y:S01]  /*2f40*/  SEL R3, R6, R3, !P2 ;  /* 0x0000000306037207 */ /* 0x000fe20005000000 */
[----:B------:R-:W-:Y:S01]  /*2f50*/  UIADD3 UR5, UPT, UPT, UR5, 0x130, URZ ;  /* 0x0000013005057890 */ /* 0x000fe2000fffe0ff */
[----:B-1----:R-:W-:Y:S01]  /*2f60*/  LEA R0, R11, UR37, 0x3 ;  /* 0x000000250b007c11 */ /* 0x002fe2000f8e18ff */
[----:B------:R-:W-:Y:S01]  /*2f70*/  UIADD3 UR4, UPT, UPT, UR4, 0x1c0, URZ ;  /* 0x000001c004047890 */ /* 0x000fe2000fffe0ff */
[----:B------:R-:W-:Y:S01]  /*2f80*/  SHF.L.U32 R5, R10, 0x1f, RZ ;  /* 0x0000001f0a057819 */ /* 0x000fe200000006ff */
[----:B------:R1:W-:Y:S01]  /*2f90*/  @!P2 SYNCS.ARRIVE.TRANS64.RED RZ, [R3+URZ], R4 ;  /* 0x0000000403ffa9a7 */ /* 0x0003e200080004ff */
[----:B------:R-:W-:Y:S01]  /*2fa0*/  UIADD3 UR6, UPT, UPT, UR6, 0x1, URZ ;  /* 0x0000000106067890 */ /* 0x000fe2000fffe0ff */
[----:B------:R-:W-:-:S03]  /*2fb0*/  VIADD R8, R8, 0x1 ;  /* 0x0000000108087836 */ /* 0x000fc60000000000 */
[----:B------:R-:W-:Y:S02]  /*2fc0*/  UISETP.NE.AND UP0, UPT, UR6, 0x2, UPT ;  /* 0x000000020600788c */ /* 0x000fe4000bf05270 */
[----:B------:R-:W-:Y:S06]  /*2fd0*/  UGETNEXTWORKID.BROADCAST [UR4], [UR5] ;  /* 0x00000000040073ca */ /* 0x000fec0008000100 */
[----:B------:R-:W-:Y:S01]  /*2fe0*/  USEL UR4, URZ, 0x1, UP0 ;  /* 0x00000001ff047887 */ /* 0x000fe20008000000 */
[----:B------:R-:W-:Y:S01]  /*2ff0*/  ISETP.NE.AND P0, PT, R8, 0x2, PT ;  /* 0x000000020800780c */ /* 0x000fe20003f05270 */
[----:B------:R-:W-:Y:S01]  /*3000*/  USEL UR6, UR6, URZ, UP0 ;  /* 0x000000ff06067287 */ /* 0x000fe20008000000 */
[----:B------:R-:W2:Y:S03]  /*3010*/  SYNCS.PHASECHK.TRANS64.TRYWAIT P1, [R0+URZ+0x130], R5 ;  /* 0x00013005000075a7 */ /* 0x000ea600080211ff */
[----:B------:R-:W-:Y:S01]  /*3020*/  LOP3.LUT R12, R12, UR4, RZ, 0x3c, !PT ;  /* 0x000000040c0c7c12 */ /* 0x000fe2000f8e3cff */
[----:B-12---:R-:W-:Y:S07]  /*3030*/  @!P1 BRA `(.L_x_57) ;  /* 0x0000004800549947 */ /* 0x006fee0003800000 */
.L_x_149:
[C---:B------:R-:W-:Y:S01]  /*3040*/  LEA R4, R11.reuse, UR37, 0x4 ;  /* 0x000000250b047c11 */ /* 0x040fe2000f8e20ff */
[----:B-1----:R-:W-:Y:S01]  /*3050*/  VIADD R0, R0, 0x140 ;  /* 0x0000014000007836 */ /* 0x002fe20000000000 */
[----:B------:R-:W-:Y:S01]  /*3060*/  SEL R8, R8, RZ, P0 ;  /* 0x000000ff08087207 */ /* 0x000fe20000000000 */
[----:B------:R-:W-:-:S03]  /*3070*/  VIADD R11, R11, 0x1 ;  /* 0x000000010b0b7836 */ /* 0x000fc60000000000 */
[----:B------:R-:W1:Y:S01]  /*3080*/  LDS.128 R4, [R4+0x1c0] ;  /* 0x0001c00004047984 */ /* 0x000e620000000c00 */
[----:B------:R-:W-:Y:S02]  /*3090*/  PRMT R0, RZ, 0x654, R0 ;  /* 0x00000654ff007816 */ /* 0x000fe40000000000 */
[C---:B------:R-:W-:Y:S01]  /*30a0*/  ISETP.NE.AND P1, PT, R11.reuse, 0x2, PT ;  /* 0x000000020b00780c */ /* 0x040fe20003f25270 */
[----:B------:R-:W-:Y:S01]  /*30b0*/  @!PT LDS RZ, [RZ] ;  /* 0x00000000fffff984 */ /* 0x000fe20000000800 */
[----:B------:R-:W-:Y:S01]  /*30c0*/  @!PT LDS RZ, [RZ] ;  /* 0x00000000fffff984 */ /* 0x000fe20000000800 */
[----:B------:R-:W-:Y:S01]  /*30d0*/  @!PT LDS RZ, [RZ] ;  /* 0x00000000fffff984 */ /* 0x000fe20000000800 */
[----:B------:R-:W-:Y:S01]  /*30e0*/  @!PT LDS RZ, [RZ] ;  /* 0x00000000fffff984 */ /* 0x000fe20000000800 */
[----:B------:R2:W-:Y:S06]  /*30f0*/  MEMBAR.ALL.CTA ;  /* 0x0000000000007992 */ /* 0x0005ec0000008000 */
[----:B--2---:R-:W2:Y:S01]  /*3100*/  FENCE.VIEW.ASYNC.S ;  /* 0x00000000000073c6 */ /* 0x004ea20000000000 */
[----:B------:R-:W-:Y:S01]  /*3110*/  SEL R11, R11, RZ, P1 ;  /* 0x000000ff0b0b7207 */ /* 0x000fe20000800000 */
[----:B--2---:R2:W-:Y:S01]  /*3120*/  SYNCS.ARRIVE.TRANS64.RED.A1T0 RZ, [R0+URZ], RZ ;  /* 0x000000ff00ff79a7 */ /* 0x0045e200081004ff */
[----:B-1----:R-:W-:-:S02]  /*3130*/  LOP3.LUT P3, RZ, R6, 0x1, RZ, 0xc0, !PT ;  /* 0x0000000106ff7812 */ /* 0x002fc4000786c0ff */
[----:B------:R-:W-:-:S04]  /*3140*/  SEL R5, RZ, 0x1, P1 ;  /* 0x00000001ff057807 */ /* 0x000fc80000800000 */
[----:B------:R-:W-:Y:S02]  /*3150*/  LOP3.LUT R10, R10, R5, RZ, 0x3c, !PT ;  /* 0x000000050a0a7212 */ /* 0x000fe400078e3cff */
[----:B--2---:R-:W-:-:S04]  /*3160*/  SEL R0, RZ, 0x1, P0 ;  /* 0x00000001ff007807 */ /* 0x004fc80000000000 */
[----:B------:R-:W-:Y:S01]  /*3170*/  LOP3.LUT R9, R9, R0, RZ, 0x3c, !PT ;  /* 0x0000000009097212 */ /* 0x000fe200078e3cff */
[----:B------:R-:W-:Y:S06]  /*3180*/  @P3 BRA `(.L_x_58) ;  /* 0xfffffffc002c3947 */ /* 0x000fec000383ffff */
[----:B------:R-:W-:Y:S01]  /*3190*/  ULEA UR5, UR6, UR37, 0x3 ;  /* 0x0000002506057291 */ /* 0x000fe2000f8e18ff */
[----:B------:R-:W-:-:S08]  /*31a0*/  SHF.L.U32 R3, R12, 0x1f, RZ ;  /* 0x0000001f0c037819 */ /* 0x000fd000000006ff */
[----:B------:R-:W1:Y:S02]  /*31b0*/  SYNCS.PHASECHK.TRANS64 P0, [UR5+0x140], R3 ;  /* 0x00014003ff0075a7 */ /* 0x000e640008001005 */
[----:B-1----:R-:W-:Y:S05]  /*31c0*/  @P0 BRA `(.L_x_59) ;  /* 0x0000000000080947 */ /* 0x002fea0003800000 */
[----:B------:R-:W1:Y:S02]  /*31d0*/  SYNCS.PHASECHK.TRANS64.TRYWAIT P0, [UR5+0x140], R3 ;  /* 0x00014003ff0075a7 */ /* 0x000e640008001105 */
[----:B-1----:R-:W-:Y:S05]  /*31e0*/  @!P0 BRA `(.L_x_60) ;  /* 0x0000004400fc8947 */ /* 0x002fea0003800000 */
.L_x_59:
[----:B------:R-:W-:-:S04]  /*31f0*/  UIADD3 UR4, UPT, UPT, UR6, 0x1, URZ ;  /* 0x0000000106047890 */ /* 0x000fc8000fffe0ff */
[----:B------:R-:W-:-:S04]  /*3200*/  UISETP.NE.AND UP0, UPT, UR4, 0x2, UPT ;  /* 0x000000020400788c */ /* 0x000fc8000bf05270 */
[----:B------:R-:W-:Y:S02]  /*3210*/  USEL UR7, URZ, 0x1, UP0 ;  /* 0x00000001ff077887 */ /* 0x000fe40008000000 */
[----:B------:R-:W-:-:S04]  /*3220*/  USEL UR4, UR4, URZ, UP0 ;  /* 0x000000ff04047287 */ /* 0x000fc80008000000 */
[----:B------:R-:W-:Y:S01]  /*3230*/  ULEA UR4, UR4, UR37, 0x3 ;  /* 0x0000002504047291 */ /* 0x000fe2000f8e18ff */
[----:B-1----:R-:W-:-:S04]  /*3240*/  LOP3.LUT R3, R12, UR7, RZ, 0x3c, !PT ;  /* 0x000000070c037c12 */ /* 0x002fc8000f8e3cff */
[----:B------:R-:W-:-:S04]  /*3250*/  SHF.L.U32 R0, R3, 0x1f, RZ ;  /* 0x0000001f03007819 */ /* 0x000fc800000006ff */
[----:B------:R-:W1:Y:S02]  /*3260*/  SYNCS.PHASECHK.TRANS64 P0, [UR4+0x140], R0 ;  /* 0x00014000ff0075a7 */ /* 0x000e640008001004 */
[----:B-1----:R-:W-:Y:S05]  /*3270*/  @P0 EXIT ;  /* 0x000000000000094d */ /* 0x002fea0003800000 */
[----:B------:R-:W-:Y:S02]  /*3280*/  SHF.L.U32 R3, R3, 0x1f, RZ ;  /* 0x0000001f03037819 */ /* 0x000fe400000006ff */
[----:B------:R-:W-:-:S07]  /*3290*/  MOV R0, UR4 ;  /* 0x0000000400007c02 */ /* 0x000fce0008000f00 */
.L_x_61:
[----:B-1----:R1:W2:Y:S02]  /*32a0*/  SYNCS.PHASECHK.TRANS64.TRYWAIT P0, [R0+URZ+0x140], R3 ;  /* 0x00014003000075a7 */ /* 0x0022a400080011ff */
[----:B--2---:R-:W-:Y:S05]  /*32b0*/  @!P0 NANOSLEEP.SYNCS 0x989680 ;  /* 0x009896800000895d */ /* 0x004fea0003900000 */
[----:B------:R-:W2:Y:S02]  /*32c0*/  @!P0 SYNCS.PHASECHK.TRANS64 P0, [R0+URZ+0x140], R3 ;  /* 0x00014003000085a7 */ /* 0x000ea400080010ff */
[----:B--2---:R-:W-:Y:S05]  /*32d0*/  @P0 EXIT ;  /* 0x000000000000094d */ /* 0x004fea0003800000 */
[----:B------:R-:W-:Y:S05]  /*32e0*/  BRA `(.L_x_61) ;  /* 0xfffffffc00ec7947 */ /* 0x000fea000383ffff */
.L_x_54:
[----:B------:R-:W-:-:S09]  /*32f0*/  UISETP.NE.AND UP0, UPT, UR8, URZ, UPT ;  /* 0x000000ff0800728c */ /* 0x000fd2000bf05270 */
[----:B------:R-:W-:Y:S05]  /*3300*/  BRA.U UP0, `(.L_x_62) ;  /* 0x0000000d007c7547 */ /* 0x000fea000b800000 */
[----:B------:R-:W-:Y:S01]  /*3310*/  UMOV UR4, 0x40 ;  /* 0x0000004000047882 */ /* 0x000fe20000000000 */
[----:B------:R-:W-:Y:S01]  /*3320*/  NOP ;  /* 0x0000000000007918 */ /* 0x000fe20000000000 */
[----:B------:R-:W-:Y:S01]  /*3330*/  ULEA UR4, UR37, UR4, 0x18 ;  /* 0x0000000425047291 */ /* 0x000fe2000f8ec0ff */
[----:B------:R-:W-:Y:S02]  /*3340*/  UMOV UR5, 0x400 ;  /* 0x0000040000057882 */ /* 0x000fe40000000000 */
[----:B------:R-:W-:-:S06]  /*3350*/  ULEA UR37, UR37, UR5, 0x18 ;  /* 0x0000000525257291 */ /* 0x000fcc000f8ec0ff */
[----:B------:R-:W1:Y:S02]  /*3360*/  LDS.U8 R0, [UR4+0x1c] ;  /* 0x00001c04ff007984 */ /* 0x000e640008000000 */
[----:B-1----:R-:W-:-:S13]  /*3370*/  ISETP.NE.AND P0, PT, R0, RZ, PT ;  /* 0x000000ff0000720c */ /* 0x002fda0003f05270 */
[----:B------:R-:W-:Y:S05]  /*3380*/  @P0 BRA `(.L_x_63) ;  /* 0x0000000000580947 */ /* 0x000fea0003800000 */
[----:B------:R-:W-:-:S13]  /*3390*/  ELECT P0, URZ, PT ;  /* 0x0000000000ff782f */ /* 0x000fda0003800000 */
[----:B------:R-:W-:Y:S05]  /*33a0*/  @!P0 BRA `(.L_x_64) ;  /* 0x0000000000608947 */ /* 0x000fea0003800000 */
[----:B------:R-:W-:Y:S01]  /*33b0*/  UMOV UR5, 0x10 ;  /* 0x0000001000057882 */ /* 0x000fe20000000000 */
[----:B------:R-:W-:Y:S01]  /*33c0*/  HFMA2 R0, -RZ, RZ, 0, 5.9604644775390625e-08 ;  /* 0x00000001ff007431 */ /* 0x000fe200000001ff */
[----:B------:R-:W-:-:S03]  /*33d0*/  MOV R2, 0xffff ;  /* 0x0000ffff00027802 */ /* 0x000fc60000000f00 */
[----:B------:R-:W-:Y:S04]  /*33e0*/  DEPBAR.LE SB1, 0x36 ;  /* 0x00009d800000791a */ /* 0x000fe80000000000 */
[----:B------:R-:W1:Y:S02]  /*33f0*/  UTCATOMSWS.FIND_AND_SET.ALIGN UP0, UR5, UR5 ;  /* 0x00000005000575e3 */ /* 0x000e640008000800 */
[----:B-1----:R-:W-:Y:S01]  /*3400*/  MOV R3, UR5 ;  /* 0x0000000500037c02 */ /* 0x002fe20008000f00 */
[----:B------:R-:W-:Y:S06]  /*3410*/  BRA.U UP0, `(.L_x_65) ;  /* 0x0000000100187547 */ /* 0x000fec000b800000 */
.L_x_66:
[----:B------:R-:W-:Y:S05]  /*3420*/  NANOSLEEP 0x64 ;  /* 0x000000640000795d */ /* 0x000fea0003800000 */
[----:B------:R-:W-:-:S05]  /*3430*/  UMOV UR5, 0x10 ;  /* 0x0000001000057882 */ /* 0x000fca0000000000 */
[----:B------:R-:W-:Y:S04]  /*3440*/  DEPBAR.LE SB1, 0x36 ;  /* 0x00009d800000791a */ /* 0x000fe80000000000 */
[----:B------:R-:W1:Y:S02]  /*3450*/  UTCATOMSWS.FIND_AND_SET.ALIGN UP0, UR5, UR5 ;  /* 0x00000005000575e3 */ /* 0x000e640008000800 */
[----:B-1----:R-:W-:Y:S01]  /*3460*/  MOV R3, UR5 ;  /* 0x0000000500037c02 */ /* 0x002fe20008000f00 */
[----:B------:R-:W-:Y:S05]  /*3470*/  BRA.U !UP0, `(.L_x_66) ;  /* 0xfffffffd08e87547 */ /* 0x000fea000b83ffff */
.L_x_65:
[-C--:B------:R-:W-:Y:S02]  /*3480*/  SHF.L.U32 R2, R2, R3.reuse, RZ ;  /* 0x0000000302027219 */ /* 0x080fe400000006ff */
[----:B------:R-:W-:Y:S01]  /*3490*/  SHF.L.U32 R0, R0, R3, RZ ;  /* 0x0000000300007219 */ /* 0x000fe200000006ff */
[----:B------:R-:W-:Y:S02]  /*34a0*/  IMAD.SHL.U32 R3, R3, 0x20, RZ ;  /* 0x0000002003037824 */ /* 0x000fe400078e00ff */
[----:B------:R1:W-:Y:S04]  /*34b0*/  ATOMS.OR RZ, [UR4+0x14], R2 ;  /* 0x00001402ffff798c */ /* 0x0003e8000b000004 */
[----:B------:R1:W-:Y:S04]  /*34c0*/  ATOMS.OR RZ, [UR4+0x18], R0 ;  /* 0x00001800ffff798c */ /* 0x0003e8000b000004 */
[----:B------:R1:W-:Y:S01]  /*34d0*/  STS [UR37+0x1e0], R3 ;  /* 0x0001e003ff007988 */ /* 0x0003e20008000825 */
[----:B------:R-:W-:Y:S05]  /*34e0*/  BRA `(.L_x_64) ;  /* 0x0000000000107947 */ /* 0x000fea0003800000 */
.L_x_63:
[----:B------:R-:W-:Y:S02]  /*34f0*/  MOV R0, 0xffffffff ;  /* 0xffffffff00007802 */ /* 0x000fe40000000f00 */
[----:B------:R-:W-:-:S03]  /*3500*/  MOV R2, 0x3530 ;  /* 0x0000353000027802 */ /* 0x000fc60000000f00 */
[----:B------:R1:W-:Y:S04]  /*3510*/  STS [UR37+0x1e0], R0 ;  /* 0x0001e000ff007988 */ /* 0x0003e80008000825 */
[----:B-1-3-5:R-:W-:Y:S05]  /*3520*/  CALL.REL.NOINC `($__internal_1_$__cuda_sm10x_tcgen05_guardrail_trap_phase_invalid_during_alloc) ;  /* 0x0000004800787944 */ /* 0x02afea0003c00000 */
.L_x_64:
[----:B------:R-:W-:Y:S05]  /*3530*/  WARPSYNC.ALL ;  /* 0x0000000000007948 */ /* 0x000fea0003800000 */
[----:B------:R-:W2:Y:S01]  /*3540*/  S2UR UR6, SR_CgaCtaId ;  /* 0x00000000000679c3 */ /* 0x000ea20000008800 */
[----:B------:R-:W-:Y:S01]  /*3550*/  UMOV UR4, 0x400 ;  /* 0x0000040000047882 */ /* 0x000fe20000000000 */
[----:B------:R-:W-:-:S06]  /*3560*/  NOP ;  /* 0x0000000000007918 */ /* 0x000fcc0000000000 */
[----:B------:R-:W-:Y:S06]  /*3570*/  BAR.ARV 0x6, 0xa0 ;  /* 0x0182800000007b1d */ /* 0x000fec0000002000 */
[----:B------:R-:W4:Y:S01]  /*3580*/  LDCU UR7, c[0x0][0x38c] ;  /* 0x00007180ff0777ac */ /* 0x000f220008000800 */
[----:B------:R-:W-:Y:S01]  /*3590*/  IMAD.MOV.U32 R11, RZ, RZ, 0x1 ;  /* 0x00000001ff0b7424 */ /* 0x000fe200078e00ff */
[----:B------:R-:W-:Y:S01]  /*35a0*/  CS2R R8, SRZ ;  /* 0x0000000000087805 */ /* 0x000fe2000001ff00 */
[----:B------:R-:W-:Y:S01]  /*35b0*/  IMAD.MOV.U32 R10, RZ, RZ, RZ ;  /* 0x000000ffff0a7224 */ /* 0x000fe200078e00ff */
[----:B------:R-:W-:Y:S01]  /*35c0*/  UMOV UR18, URZ ;  /* 0x000000ff00127c82 */ /* 0x000fe20008000000 */
[----:B------:R-:W-:Y:S01]  /*35d0*/  UMOV UR17, URZ ;  /* 0x000000ff00117c82 */ /* 0x000fe20008000000 */
[----:B------:R-:W-:Y:S01]  /*35e0*/  UMOV UR22, 0x0 ;  /* 0x0000000000167882 */ /* 0x000fe20000000000 */
[----:B------:R-:W-:Y:S01]  /*35f0*/  UMOV UR23, 0x8100010 ;  /* 0x0810001000177882 */ /* 0x000fe20000000000 */
[----:B------:R-:W-:Y:S01]  /*3600*/  UMOV UR20, 0x0 ;  /* 0x0000000000147882 */ /* 0x000fe20000000000 */
[----:B------:R-:W-:Y:S01]  /*3610*/  UMOV UR21, 0x8100010 ;  /* 0x0810001000157882 */ /* 0x000fe20000000000 */
[----:B--2---:R-:W-:Y:S01]  /*3620*/  ULEA UR6, UR6, UR4, 0x18 ;  /* 0x0000000406067291 */ /* 0x004fe2000f8ec0ff */
[----:B------:R-:W2:Y:S03]  /*3630*/  LDCU UR4, c[0x0][0x38c] ;  /* 0x00007180ff0477ac */ /* 0x000ea60008000800 */
[----:B------:R-:W-:-:S02]  /*3640*/  UIADD3 UR11, UPT, UPT, UR6, 0x4400, URZ ;  /* 0x00004400060b7890 */ /* 0x000fc4000fffe0ff */
[----:B----4-:R-:W-:-:S03]  /*3650*/  UIADD3 UR7, UPT, UPT, UR7, 0x3f, URZ ;  /* 0x0000003f07077890 */ /* 0x010fc6000fffe0ff */
[----:B-1----:R-:W1:Y:S01]  /*3660*/  LDS R0, [UR6+0x1e0] ;  /* 0x0001e006ff007984 */ /* 0x002e620008000800 */
[----:B------:R-:W-:Y:S02]  /*3670*/  UIADD3 UR12, UPT, UPT, UR6, 0x26400, URZ ;  /* 0x00026400060c7890 */ /* 0x000fe4000fffe0ff */
[----:B------:R-:W-:Y:S02]  /*3680*/  USHF.R.S32.HI UR5, URZ, 0x1f, UR7 ;  /* 0x0000001fff057899 */ /* 0x000fe40008011407 */
[----:B------:R-:W-:Y:S02]  /*3690*/  USHF.R.U32.HI UR11, URZ, 0x4, UR11 ;  /* 0x00000004ff0b7899 */ /* 0x000fe4000801160b */
[----:B------:R-:W-:Y:S02]  /*36a0*/  ULEA.HI UR5, UR5, UR7, URZ, 0x6 ;  /* 0x0000000705057291 */ /* 0x000fe4000f8f30ff */
[----:B------:R-:W-:Y:S02]  /*36b0*/  USHF.R.U32.HI UR12, URZ, 0x4, UR12 ;  /* 0x00000004ff0c7899 */ /* 0x000fe4000801160c */
[----:B------:R-:W-:-:S02]  /*36c0*/  USHF.R.S32.HI UR5, URZ, 0x6, UR5 ;  /* 0x00000006ff057899 */ /* 0x000fc40008011405 */
[----:B------:R-:W-:Y:S02]  /*36d0*/  ULOP3.LUT UR11, UR11, 0x3fff, URZ, 0xc0, !UPT ;  /* 0x00003fff0b0b7892 */ /* 0x000fe4000f8ec0ff */
[----:B------:R-:W-:Y:S02]  /*36e0*/  UISETP.LT.AND UP0, UPT, UR5, 0x1, UPT ;  /* 0x000000010500788c */ /* 0x000fe4000bf01270 */
[----:B------:R-:W-:Y:S02]  /*36f0*/  ULOP3.LUT UR12, UR12, 0x3fff, URZ, 0xc0, !UPT ;  /* 0x00003fff0c0c7892 */ /* 0x000fe4000f8ec0ff */
[----:B------:R-:W-:Y:S02]  /*3700*/  USEL UR10, UR5, 0x1, !UP0 ;  /* 0x00000001050a7887 */ /* 0x000fe4000c000000 */
[----:B------:R-:W-:Y:S02]  /*3710*/  ULOP3.LUT UR11, UR11, 0x10000, URZ, 0xfc, !UPT ;  /* 0x000100000b0b7892 */ /* 0x000fe4000f8efcff */
[----:B------:R-:W-:-:S02]  /*3720*/  ULOP3.LUT UR12, UR12, 0x10000, URZ, 0xfc, !UPT ;  /* 0x000100000c0c7892 */ /* 0x000fc4000f8efcff */
[----:B------:R-:W-:Y:S02]  /*3730*/  UIADD3 UR10, UPT, UPT, -UR10, URZ, URZ ;  /* 0x000000ff0a0a7290 */ /* 0x000fe4000fffe1ff */
[----:B--2---:R-:W-:Y:S01]  /*3740*/  UISETP.GE.AND UP3, UPT, UR4, 0x1, UPT ;  /* 0x000000010400788c */ /* 0x004fe2000bf66270 */
[----:B-1----:R-:W-:-:S15]  /*3750*/  R2UR UR19, R0 ;  /* 0x00000000001372ca */ /* 0x002fde00000e0000 */
.L_x_73:
[----:B------:R-:W-:Y:S02]  /*3760*/  LEA R0, R10, UR6, 0x3 ;  /* 0x000000060a007c11 */ /* 0x000fe4000f8e18ff */
[----:B------:R-:W-:Y:S02]  /*3770*/  SHF.L.U32 R5, R9, 0x1f, RZ ;  /* 0x0000001f09057819 */ /* 0x000fe400000006ff */
[----:B------:R-:W-:Y:S01]  /*3780*/  PLOP3.LUT P0, PT, PT, PT, UP3, 0x80, 0x8 ;  /* 0x000000000008781c */ /* 0x000fe20003f0f038 */
[----:B------:R-:W-:Y:S01]  /*3790*/  VIADD R3, R0, 0x140 ;  /* 0x0000014000037836 */ /* 0x000fe20000000000 */
[----:B-1----:R-:W1:Y:S02]  /*37a0*/  SYNCS.PHASECHK.TRANS64.TRYWAIT P1, [R0+URZ+0x130], R5 ;  /* 0x00013005000075a7 */ /* 0x002e6400080211ff */
[----:B-1--4-:R-:W-:Y:S09]  /*37b0*/  @!P1 BRA `(.L_x_67) ;  /* 0x0000004000a09947 */ /* 0x012ff20003800000 */
.L_x_151:
[----:B------:R-:W-:Y:S01]  /*37c0*/  LEA R4, R10, UR6, 0x4 ;  /* 0x000000060a047c11 */ /* 0x000fe2000f8e20ff */
[----:B------:R-:W-:Y:S01]  /*37d0*/  @UP3 ULEA UR4, UR17, UR6, 0x3 ;  /* 0x0000000611043291 */ /* 0x000fe2000f8e18ff */
[----:B------:R-:W-:Y:S01]  /*37e0*/  PLOP3.LUT P2, PT, PT, PT, PT, 0x80, 0x8 ;  /* 0x000000000008781c */ /* 0x000fe20003f4f070 */
[----:B------:R-:W-:Y:S01]  /*37f0*/  ULEA UR8, UR18, UR6, 0x3 ;  /* 0x0000000612087291 */ /* 0x000fe2000f8e18ff */
[----:B------:R-:W-:Y:S01]  /*3800*/  PRMT R3, RZ, 0x654, R3 ;  /* 0x00000654ff037816 */ /* 0x000fe20000000003 */
[----:B------:R-:W-:Y:S01]  /*3810*/  ULEA UR9, UR18, UR19, 0x6 ;  /* 0x0000001312097291 */ /* 0x000fe2000f8e30ff */
[----:B-1----:R-:W1:Y:S01]  /*3820*/  LDS.128 R4, [R4+0x1c0] ;  /* 0x0001c00004047984 */ /* 0x002e620000000c00 */
[----:B------:R-:W-:Y:S02]  /*3830*/  @P0 SHF.L.U32 R2, R8, 0x1f, RZ ;  /* 0x0000001f08020819 */ /* 0x000fe400000006ff */
[----:B------:R-:W-:Y:S01]  /*3840*/  SHF.L.U32 R0, R11, 0x1f, RZ ;  /* 0x0000001f0b007819 */ /* 0x000fe200000006ff */
[----:B------:R-:W-:Y:S01]  /*3850*/  @!PT LDS RZ, [RZ] ;  /* 0x00000000fffff984 */ /* 0x000fe20000000800 */
[----:B------:R-:W-:Y:S01]  /*3860*/  @!PT LDS RZ, [RZ] ;  /* 0x00000000fffff984 */ /* 0x000fe20000000800 */
[----:B------:R-:W-:Y:S01]  /*3870*/  @!PT LDS RZ, [RZ] ;  /* 0x00000000fffff984 */ /* 0x000fe20000000800 */
[----:B------:R-:W-:Y:S01]  /*3880*/  @!PT LDS RZ, [RZ] ;  /* 0x00000000fffff984 */ /* 0x000fe20000000800 */
[----:B------:R2:W-:Y:S06]  /*3890*/  MEMBAR.ALL.CTA ;  /* 0x0000000000007992 */ /* 0x0005ec0000008000 */
[----:B--2---:R-:W2:Y:S02]  /*38a0*/  FENCE.VIEW.ASYNC.S ;  /* 0x00000000000073c6 */ /* 0x004ea40000000000 */
[----:B--2---:R2:W-:Y:S01]  /*38b0*/  SYNCS.ARRIVE.TRANS64.RED.A1T0 RZ, [R3+URZ], RZ ;  /* 0x000000ff03ff79a7 */ /* 0x0045e200081004ff */
[----:B------:R2:W4:Y:S01]  /*38c0*/  @P0 SYNCS.PHASECHK.TRANS64.TRYWAIT P2, [UR4], R2 ;  /* 0x00000002ff0005a7 */ /* 0x0005220008041104 */
[----:B-1----:R-:W-:Y:S01]  /*38d0*/  LOP3.LUT P1, RZ, R6, 0x1, RZ, 0xc0, !PT ;  /* 0x0000000106ff7812 */ /* 0x002fe2000782c0ff */
[----:B------:R-:W1:Y:S02]  /*38e0*/  SYNCS.PHASECHK.TRANS64.TRYWAIT P0, [UR8+0x170], R0 ;  /* 0x00017000ff0075a7 */ /* 0x000e640008001108 */
[----:B-12-4-:R-:W-:Y:S10]  /*38f0*/  @!P0 BRA `(.L_x_68) ;  /* 0x0000004000648947 */ /* 0x016ff40003800000 */
.L_x_153:
[----:B------:R-:W-:Y:S01]  /*3900*/  IADD3 R10, PT, PT, R10, 0x1, RZ ;  /* 0x000000010a0a7810 */ /* 0x000fe20007ffe0ff */
[----:B------:R-:W-:Y:S06]  /*3910*/  BRA.U !UP3, `(.L_x_69) ;  /* 0x000000010b987547 */ /* 0x000fec000b800000 */
[----:B------:R-:W-:Y:S01]  /*3920*/  UPLOP3.LUT UP4, UPT, UPT, UPT, UPT, 0x40, 0x4 ;  /* 0x000000000004789c */ /* 0x000fe20003f8e870 */
[----:B------:R-:W-:Y:S01]  /*3930*/  UMOV UR16, UR10 ;  /* 0x0000000a00107c82 */ /* 0x000fe20008000000 */
[----:B------:R-:W-:Y:S01]  /*3940*/  UMOV UR15, UR5 ;  /* 0x00000005000f7c82 */ /* 0x000fe20008000000 */
[----:B------:R-:W-:-:S08]  /*3950*/  UMOV UR14, UR17 ;  /* 0x00000011000e7c82 */ /* 0x000fd00008000000 */
.L_x_72:
[----:B------:R-:W-:Y:S02]  /*3960*/  UIADD3 UR16, UPT, UPT, UR16, 0x1, URZ ;  /* 0x0000000110107890 */ /* 0x000fe4000fffe0ff */
[----:B--2---:R-:W-:Y:S02]  /*3970*/  ULEA UR7, UR14, UR6, 0x3 ;  /* 0x000000060e077291 */ /* 0x004fe4000f8e18ff */
[----:B------:R-:W-:Y:S01]  /*3980*/  UISETP.NE.AND UP0, UPT, UR16, URZ, UPT ;  /* 0x000000ff1000728c */ /* 0x000fe2000bf05270 */
[----:B----4-:R-:W-:Y:S10]  /*3990*/  @P2 BRA `(.L_x_70) ;  /* 0x00000000000c2947 */ /* 0x010ff40003800000 */
[----:B-1----:R-:W-:Y:S04]  /*39a0*/  SHF.L.U32 R3, R8, 0x1f, RZ ;  /* 0x0000001f08037819 */ /* 0x002fe800000006ff */
[----:B------:R-:W1:Y:S02]  /*39b0*/  SYNCS.PHASECHK.TRANS64.TRYWAIT P0, [UR7], R3 ;  /* 0x00000003ff0075a7 */ /* 0x000e640008001107 */
[----:B-1----:R-:W-:Y:S05]  /*39c0*/  @!P0 BRA `(.L_x_71) ;  /* 0x0000004000488947 */ /* 0x002fea0003800000 */
.L_x_70:
[----:B------:R-:W-:Y:S01]  /*39d0*/  UISETP.NE.AND UP1, UPT, UR15, 0x1, UPT ;  /* 0x000000010f00788c */ /* 0x000fe2000bf25270 */
[----:B------:R-:W-:Y:S01]  /*39e0*/  PLOP3.LUT P2, PT, PT, PT, PT, 0x80, 0x8 ;  /* 0x000000000008781c */ /* 0x000fe20003f4f070 */
[----:B------:R-:W-:Y:S02]  /*39f0*/  UIADD3 UR17, UPT, UPT, UR14, 0x1, URZ ;  /* 0x000000010e117890 */ /* 0x000fe4000fffe0ff */
[----:B------:R-:W-:Y:S02]  /*3a00*/  ULEA UR24, UR14, UR12, 0x8 ;  /* 0x0000000c0e187291 */ /* 0x000fe4000f8e40ff */
[----:B------:R-:W-:Y:S01]  /*3a10*/  UISETP.NE.AND UP2, UPT, UR17, 0x11, UPT ;  /* 0x000000111100788c */ /* 0x000fe2000bf45270 */
[----:B------:R-:W-:Y:S01]  /*3a20*/  PLOP3.LUT P0, PT, PT, PT, UP1, 0x80, 0x8 ;  /* 0x000000000008781c */ /* 0x000fe20003f0f018 */
[----:B------:R-:W-:Y:S02]  /*3a30*/  ULEA UR26, UR14, UR11, 0x9 ;  /* 0x0000000b0e1a7291 */ /* 0x000fe4000f8e48ff */
[----:B------:R-:W-:Y:S02]  /*3a40*/  USEL UR13, URZ, 0x1, UP2 ;  /* 0x00000001ff0d7887 */ /* 0x000fe40009000000 */
[----:B------:R-:W-:Y:S02]  /*3a50*/  USEL UR17, UR17, URZ, UP2 ;  /* 0x000000ff11117287 */ /* 0x000fe40009000000 */
[----:B------:R-:W-:Y:S02]  /*3a60*/  UIADD3 UR30, UPT, UPT, UR24, 0x2, URZ ;  /* 0x00000002181e7890 */ /* 0x000fe4000fffe0ff */
[----:B------:R-:W-:Y:S01]  /*3a70*/  @UP1 ULEA UR4, UR17, UR6, 0x3 ;  /* 0x0000000611041291 */ /* 0x000fe2000f8e18ff */
[----:B------:R-:W-:Y:S01]  /*3a80*/  LOP3.LUT R8, R8, UR13, RZ, 0x3c, !PT ;  /* 0x0000000d08087c12 */ /* 0x000fe2000f8e3cff */
[----:B------:R-:W-:Y:S02]  /*3a90*/  UIADD3 UR28, UPT, UPT, UR26, 0x2, URZ ;  /* 0x000000021a1c7890 */ /* 0x000fe4000fffe0ff */
[----:B------:R-:W-:Y:S01]  /*3aa0*/  UIADD3 UR7, UPT, UPT, UR7, 0x88, URZ ;  /* 0x0000008807077890 */ /* 0x000fe2000fffe0ff */
[----:B-1----:R-:W-:Y:S01]  /*3ab0*/  @P0 SHF.L.U32 R0, R8, 0x1f, RZ ;  /* 0x0000001f08000819 */ /* 0x002fe200000006ff */
[----:B------:R-:W-:Y:S01]  /*3ac0*/  UMOV UR25, 0x80004020 ;  /* 0x8000402000197882 */ /* 0x000fe20000000000 */
[----:B------:R-:W-:Y:S01]  /*3ad0*/  UMOV UR27, 0x80004020 ;  /* 0x80004020001b7882 */ /* 0x000fe20000000000 */
[----:B------:R-:W-:Y:S01]  /*3ae0*/  UMOV UR31, 0x80004020 ;  /* 0x80004020001f7882 */ /* 0x000fe20000000000 */
[----:B------:R2:W4:Y:S01]  /*3af0*/  @P0 SYNCS.PHASECHK.TRANS64.TRYWAIT P2, [UR4], R0 ;  /* 0x00000000ff0005a7 */ /* 0x0005220008041104 */
[----:B------:R-:W-:Y:S01]  /*3b00*/  UIADD3 UR15, UPT, UPT, UR15, -0x1, URZ ;  /* 0xffffffff0f0f7890 */ /* 0x000fe2000fffe0ff */
[----:B------:R2:W-:Y:S01]  /*3b10*/  UTCQMMA gdesc[UR26], gdesc[UR24], tmem[UR9], tmem[UR22], idesc[UR23], UP4 ;  /* 0x00ff16181a0075ea */ /* 0x0005e2000a000309 */
[----:B------:R-:W-:Y:S01]  /*3b20*/  UPLOP3.LUT UP4, UPT, UPT, UPT, UPT, 0x80, 0x8 ;  /* 0x000000000008789c */ /* 0x000fe20003f8f070 */
[----:B------:R-:W-:Y:S01]  /*3b30*/  UMOV UR29, 0x80004020 ;  /* 0x80004020001d7882 */ /* 0x000fe20000000000 */
[----:B------:R-:W-:Y:S01]  /*3b40*/  UMOV UR14, UR17 ;  /* 0x00000011000e7c82 */ /* 0x000fe20008000000 */
[----:B------:R2:W-:Y:S01]  /*3b50*/  UTCQMMA gdesc[UR28], gdesc[UR30], tmem[UR9], tmem[UR20], idesc[UR21], UPT ;  /* 0x00ff141e1c0075ea */ /* 0x0005e2000b800309 */
[----:B------:R2:W-:Y:S01]  /*3b60*/  UTCBAR [UR7], URZ ;  /* 0x000000ff070073e9 */ /* 0x0005e200080000ff */
[----:B------:R-:W-:Y:S06]  /*3b70*/  BRA.U UP0, `(.L_x_72) ;  /* 0xfffffffd00787547 */ /* 0x000fec000b83ffff */
.L_x_69:
[----:B------:R-:W-:Y:S01]  /*3b80*/  UIADD3 UR18, UPT, UPT, UR18, 0x1, URZ ;  /* 0x0000000112127890 */ /* 0x000fe2000fffe0ff */
[C---:B------:R-:W-:Y:S01]  /*3b90*/  ISETP.NE.AND P0, PT, R10.reuse, 0x2, PT ;  /* 0x000000020a00780c */ /* 0x040fe20003f05270 */
[----:B------:R-:W-:Y:S02]  /*3ba0*/  UIADD3 UR8, UPT, UPT, UR8, 0x150, URZ ;  /* 0x0000015008087890 */ /* 0x000fe4000fffe0ff */
[----:B------:R-:W-:Y:S01]  /*3bb0*/  UISETP.NE.AND UP0, UPT, UR18, 0x4, UPT ;  /* 0x000000041200788c */ /* 0x000fe2000bf05270 */
[----:B-12---:R-:W-:Y:S02]  /*3bc0*/  SEL R0, RZ, 0x1, P0 ;  /* 0x00000001ff007807 */ /* 0x006fe40000000000 */
[----:B------:R-:W-:Y:S01]  /*3bd0*/  SEL R10, R10, RZ, P0 ;  /* 0x000000ff0a0a7207 */ /* 0x000fe20000000000 */
[----:B------:R-:W-:Y:S01]  /*3be0*/  USEL UR4, URZ, 0x1, UP0 ;  /* 0x00000001ff047887 */ /* 0x000fe20008000000 */
[----:B------:R-:W-:Y:S01]  /*3bf0*/  LOP3.LUT R9, R9, R0, RZ, 0x3c, !PT ;  /* 0x0000000009097212 */ /* 0x000fe200078e3cff */
[----:B------:R-:W-:Y:S01]  /*3c00*/  USEL UR18, UR18, URZ, UP0 ;  /* 0x000000ff12127287 */ /* 0x000fe20008000000 */
[----:B------:R1:W-:Y:S03]  /*3c10*/  UTCBAR [UR8], URZ ;  /* 0x000000ff080073e9 */ /* 0x0003e600080000ff */
[----:B------:R-:W-:Y:S01]  /*3c20*/  LOP3.LUT R11, R11, UR4, RZ, 0x3c, !PT ;  /* 0x000000040b0b7c12 */ /* 0x000fe2000f8e3cff */
[----:B------:R-:W-:Y:S07]  /*3c30*/  @P1 BRA `(.L_x_73) ;  /* 0xfffffff800c81947 */ /* 0x000fee000383ffff */
[----:B------:R-:W2:Y:S01]  /*3c40*/  S2UR UR4, SR_CgaCtaId ;  /* 0x00000000000479c3 */ /* 0x000ea20000008800 */
[----:B------:R-:W-:Y:S01]  /*3c50*/  ELECT P0, URZ, PT ;  /* 0x0000000000ff782f */ /* 0x000fe20003800000 */
[----:B------:R-:W-:Y:S01]  /*3c60*/  IMAD.MOV.U32 R0, RZ, RZ, 0x1 ;  /* 0x00000001ff007424 */ /* 0x000fe200078e00ff */
[----:B------:R-:W-:Y:S01]  /*3c70*/  UIADD3 UR6, UPT, UPT, UR6, 0x170, URZ ;  /* 0x0000017006067890 */ /* 0x000fe2000fffe0ff */
[----:B------:R-:W-:Y:S01]  /*3c80*/  SHF.L.U32 R3, R11, 0x1f, RZ ;  /* 0x0000001f0b037819 */ /* 0x000fe200000006ff */
[----:B------:R-:W-:-:S03]  /*3c90*/  UMOV UR5, 0x40 ;  /* 0x0000004000057882 */ /* 0x000fc60000000000 */
[----:B------:R-:W-:Y:S01]  /*3ca0*/  UVIRTCOUNT.DEALLOC.SMPOOL 0x80 ;  /* 0x000000800000784c */ /* 0x000fe20000000000 */
[----:B--2---:R-:W-:Y:S02]  /*3cb0*/  ULEA UR4, UR4, UR5, 0x18 ;  /* 0x0000000504047291 */ /* 0x004fe4000f8ec0ff */
[----:B------:R-:W-:-:S07]  /*3cc0*/  ULEA UR5, UR18, UR6, 0x3 ;  /* 0x0000000612057291 */ /* 0x000fce000f8e18ff */
[----:B------:R2:W-:Y:S02]  /*3cd0*/  @P0 STS.U8 [UR4+0x1c], R0 ;  /* 0x00001c00ff000988 */ /* 0x0005e40008000004 */
[----:B------:R-:W3:Y:S02]  /*3ce0*/  SYNCS.PHASECHK.TRANS64.TRYWAIT P0, [UR5], R3 ;  /* 0x00000003ff0075a7 */ /* 0x000ee40008001105 */
[----:B--23--:R-:W-:Y:S05]  /*3cf0*/  @!P0 BRA `(.L_x_74) ;  /* 0x0000003c00948947 */ /* 0x00cfea0003800000 */
.L_x_156:
[----:B------:R-:W-:-:S04]  /*3d00*/  UIADD3 UR7, UPT, UPT, UR18, 0x1, URZ ;  /* 0x0000000112077890 */ /* 0x000fc8000fffe0ff */
[----:B------:R-:W-:-:S04]  /*3d10*/  UISETP.NE.AND UP0, UPT, UR7, 0x4, UPT ;  /* 0x000000040700788c */ /* 0x000fc8000bf05270 */
[----:B-1----:R-:W-:Y:S02]  /*3d20*/  USEL UR8, URZ, 0x1, UP0 ;  /* 0x00000001ff087887 */ /* 0x002fe40008000000 */
[----:B------:R-:W-:-:S04]  /*3d30*/  USEL UR7, UR7, URZ, UP0 ;  /* 0x000000ff07077287 */ /* 0x000fc80008000000 */
[----:B------:R-:W-:Y:S01]  /*3d40*/  ULEA UR5, UR7, UR6, 0x3 ;  /* 0x0000000607057291 */ /* 0x000fe2000f8e18ff */
[----:B------:R-:W-:-:S04]  /*3d50*/  LOP3.LUT R2, R11, UR8, RZ, 0x3c, !PT ;  /* 0x000000080b027c12 */ /* 0x000fc8000f8e3cff */
[----:B--2---:R-:W-:-:S04]  /*3d60*/  SHF.L.U32 R3, R2, 0x1f, RZ ;  /* 0x0000001f02037819 */ /* 0x004fc800000006ff */
[----:B------:R-:W1:Y:S02]  /*3d70*/  SYNCS.PHASECHK.TRANS64.TRYWAIT P0, [UR5], R3 ;  /* 0x00000003ff0075a7 */ /* 0x000e640008001105 */
[----:B-1----:R-:W-:Y:S05]  /*3d80*/  @!P0 BRA `(.L_x_75) ;  /* 0x0000003c00888947 */ /* 0x002fea0003800000 */
.L_x_158:
        /* <DEDUP_REMOVED lines=9> */
.L_x_160:
[----:B------:R-:W-:-:S04]  /*3e20*/  UIADD3 UR7, UPT, UPT, UR7, 0x1, URZ ;  /* 0x0000000107077890 */ /* 0x000fc8000fffe0ff */
[----:B------:R-:W-:-:S04]  /*3e30*/  UISETP.NE.AND UP0, UPT, UR7, 0x4, UPT ;  /* 0x000000040700788c */ /* 0x000fc8000bf05270 */
[----:B------:R-:W-:Y:S02]  /*3e40*/  USEL UR5, URZ, 0x1, UP0 ;  /* 0x00000001ff057887 */ /* 0x000fe40008000000 */
[----:B------:R-:W-:-:S04]  /*3e50*/  USEL UR7, UR7, URZ, UP0 ;  /* 0x000000ff07077287 */ /* 0x000fc80008000000 */
[----:B------:R-:W-:Y:S01]  /*3e60*/  ULEA UR7, UR7, UR6, 0x3 ;  /* 0x0000000607077291 */ /* 0x000fe2000f8e18ff */
[----:B-1----:R-:W-:-:S04]  /*3e70*/  LOP3.LUT R3, R2, UR5, RZ, 0x3c, !PT ;  /* 0x0000000502037c12 */ /* 0x002fc8000f8e3cff */
[----:B------:R-:W-:-:S04]  /*3e80*/  SHF.L.U32 R3, R3, 0x1f, RZ ;  /* 0x0000001f03037819 */ /* 0x000fc800000006ff */
[----:B------:R-:W1:Y:S02]  /*3e90*/  SYNCS.PHASECHK.TRANS64.TRYWAIT P0, [UR7], R3 ;  /* 0x00000003ff0075a7 */ /* 0x000e640008001107 */
[----:B-1----:R-:W-:Y:S05]  /*3ea0*/  @!P0 BRA `(.L_x_77) ;  /* 0x0000003c00708947 */ /* 0x002fea0003800000 */
.L_x_162:
[----:B------:R-:W-:Y:S01]  /*3eb0*/  NOP ;  /* 0x0000000000007918 */ /* 0x000fe20000000000 */
[----:B-1----:R-:W1:Y:S01]  /*3ec0*/  LDS R0, [UR4+0x14] ;  /* 0x00001404ff007984 */ /* 0x002e620008000800 */
[----:B------:R-:W-:Y:S01]  /*3ed0*/  ULOP3.LUT UR6, UR19, 0xffff, URZ, 0xc0, !UPT ;  /* 0x0000ffff13067892 */ /* 0x000fe2000f8ec0ff */
[----:B------:R-:W-:Y:S01]  /*3ee0*/  UMOV UR8, 0xffff ;  /* 0x0000ffff00087882 */ /* 0x000fe20000000000 */
[----:B------:R-:W-:Y:S02]  /*3ef0*/  UMOV UR5, 0x1 ;  /* 0x0000000100057882 */ /* 0x000fe40000000000 */
[----:B------:R-:W-:-:S04]  /*3f00*/  USHF.R.U32.HI UR6, URZ, 0x5, UR6 ;  /* 0x00000005ff067899 */ /* 0x000fc80008011606 */
[----:B------:R-:W-:Y:S02]  /*3f10*/  USHF.L.U32 UR8, UR8, UR6, URZ ;  /* 0x0000000608087299 */ /* 0x000fe400080006ff */
[----:B------:R-:W-:-:S04]  /*3f20*/  USHF.L.U32 UR5, UR5, UR6, URZ ;  /* 0x0000000605057299 */ /* 0x000fc800080006ff */
[----:B-1----:R-:W-:-:S04]  /*3f30*/  LOP3.LUT R0, R0, UR8, RZ, 0xc0, !PT ;  /* 0x0000000800007c12 */ /* 0x002fc8000f8ec0ff */
[----:B------:R-:W-:-:S13]  /*3f40*/  ISETP.NE.AND P0, PT, R0, UR8, PT ;  /* 0x0000000800007c0c */ /* 0x000fda000bf05270 */
[----:B------:R-:W-:Y:S05]  /*3f50*/  @P0 BRA `(.L_x_78) ;  /* 0x0000000000580947 */ /* 0x000fea0003800000 */
[----:B------:R-:W1:Y:S02]  /*3f60*/  LDS R0, [UR4+0x18] ;  /* 0x00001804ff007984 */ /* 0x000e640008000800 */
[----:B-1----:R-:W-:-:S04]  /*3f70*/  LOP3.LUT R0, R0, UR5, RZ, 0xc0, !PT ;  /* 0x0000000500007c12 */ /* 0x002fc8000f8ec0ff */
[----:B------:R-:W-:-:S13]  /*3f80*/  ISETP.NE.AND P0, PT, R0, UR5, PT ;  /* 0x0000000500007c0c */ /* 0x000fda000bf05270 */
[----:B------:R-:W-:Y:S05]  /*3f90*/  @P0 BRA `(.L_x_79) ;  /* 0x00000000003c0947 */ /* 0x000fea0003800000 */
[----:B------:R-:W1:Y:S01]  /*3fa0*/  S2R R2, SR_LANEID ;  /* 0x0000000000027919 */ /* 0x000e620000000000 */
[----:B------:R-:W-:Y:S01]  /*3fb0*/  ULOP3.LUT UR8, URZ, UR8, URZ, 0x33, !UPT ;  /* 0x00000008ff087292 */ /* 0x000fe2000f8e33ff */
[----:B------:R-:W-:Y:S01]  /*3fc0*/  LOP3.LUT R4, RZ, UR5, RZ, 0x33, !PT ;  /* 0x00000005ff047c12 */ /* 0x000fe2000f8e33ff */
[----:B------:R-:W-:Y:S02]  /*3fd0*/  VOTEU.ANY UR7, UPT, PT ;  /* 0x0000000000077886 */ /* 0x000fe400038e0100 */
[----:B------:R-:W-:Y:S01]  /*3fe0*/  UFLO.U32 UR7, UR7 ;  /* 0x00000007000772bd */ /* 0x000fe200080e0000 */
[----:B------:R-:W2:Y:S01]  /*3ff0*/  REDUX UR5, R4 ;  /* 0x00000000040573c4 */ /* 0x000ea20000000000 */
[----:B------:R-:W-:-:S06]  /*4000*/  IMAD.U32 R0, RZ, RZ, UR8 ;  /* 0x00000008ff007e24 */ /* 0x000fcc000f8e00ff */
[----:B------:R3:W-:Y:S01]  /*4010*/  UTCATOMSWS.AND URZ, UR8 ;  /* 0x0000000800ff79e3 */ /* 0x0007e20008000000 */
[----:B------:R-:W4:Y:S01]  /*4020*/  REDUX UR6, R0 ;  /* 0x00000000000673c4 */ /* 0x000f220000000000 */
[----:B-1----:R-:W-:Y:S01]  /*4030*/  ISETP.EQ.U32.AND P0, PT, R2, UR7, PT ;  /* 0x0000000702007c0c */ /* 0x002fe2000bf02070 */
[----:B--2---:R-:W-:Y:S01]  /*4040*/  IMAD.U32 R2, RZ, RZ, UR5 ;  /* 0x00000005ff027e24 */ /* 0x004fe2000f8e00ff */
[----:B----4-:R-:W-:-:S11]  /*4050*/  MOV R3, UR6 ;  /* 0x0000000600037c02 */ /* 0x010fd60008000f00 */
[----:B------:R3:W-:Y:S04]  /*4060*/  @P0 ATOMS.AND RZ, [UR4+0x14], R3 ;  /* 0x00001403ffff098c */ /* 0x0007e8000a800004 */
[----:B------:R3:W-:Y:S01]  /*4070*/  @P0 ATOMS.AND RZ, [UR4+0x18], R2 ;  /* 0x00001802ffff098c */ /* 0x0007e2000a800004 */
[----:B------:R-:W-:Y:S05]  /*4080*/  BRA `(.L_x_80) ;  /* 0x0000000000147947 */ /* 0x000fea0003800000 */
.L_x_79:
[----:B------:R-:W-:Y:S02]  /*4090*/  MOV R2, 0x40b0 ;  /* 0x000040b000027802 */ /* 0x000fe40000000f00 */
[----:B----45:R-:W-:Y:S05]  /*40a0*/  CALL.REL.NOINC `($__internal_0_$__cuda_sm10x_tcgen05_guardrail_trap_col_being_dealloced_not_returned_by_alloc) ;  /* 0x0000003c008c7944 */ /* 0x030fea0003c00000 */
[----:B------:R-:W-:Y:S05]  /*40b0*/  BRA `(.L_x_80) ;  /* 0x0000000000087947 */ /* 0x000fea0003800000 */
.L_x_78:
[----:B------:R-:W-:Y:S02]  /*40c0*/  MOV R2, 0x40e0 ;  /* 0x000040e000027802 */ /* 0x000fe40000000f00 */
[----:B----45:R-:W-:Y:S05]  /*40d0*/  CALL.REL.NOINC `($__internal_2_$__cuda_sm10x_tcgen05_guardrail_trap_unallocated_columns_being_dealloced) ;  /* 0x0000003c00987944 */ /* 0x030fea0003c00000 */
.L_x_80:
[----:B------:R-:W-:Y:S01]  /*40e0*/  NOP ;  /* 0x0000000000007918 */ /* 0x000fe20000000000 */
[----:B---3--:R-:W-:Y:S05]  /*40f0*/  EXIT ;  /* 0x000000000000794d */ /* 0x008fea0003800000 */
.L_x_62:
[----:B------:R-:W-:-:S09]  /*4100*/  UISETP.NE.OR UP3, UPT, UR8, 0x3, UP3 ;  /* 0x000000030800788c */ /* 0x000fd20009f65670 */
[----:B------:R-:W-:Y:S05]  /*4110*/  BRA.U UP3, `(.L_x_81) ;  /* 0x0000000903c87547 */ /* 0x000fea000b800000 */
[----:B------:R-:W1:Y:S01]  /*4120*/  LDCU.64 UR6, c[0x0][0x888] ;  /* 0x00011100ff0677ac */ /* 0x000e620008000a00 */
[----:B------:R-:W2:Y:S01]  /*4130*/  LDC R0, c[0x0][0xb30] ;  /* 0x0002cc00ff007b82 */ /* 0x000ea20000000800 */
[----:B------:R-:W-:Y:S01]  /*4140*/  IMAD.MOV.U32 R30, RZ, RZ, 0x1 ;  /* 0x00000001ff1e7424 */ /* 0x000fe200078e00ff */
[----:B------:R-:W-:Y:S01]  /*4150*/  CS2R R28, SRZ ;  /* 0x00000000001c7805 */ /* 0x000fe2000001ff00 */
[----:B------:R-:W4:Y:S01]  /*4160*/  LDCU.64 UR4, c[0x0][0x890] ;  /* 0x00011200ff0477ac */ /* 0x000f220008000a00 */
[----:B------:R-:W-:Y:S01]  /*4170*/  IMAD.MOV.U32 R25, RZ, RZ, 0x2000 ;  /* 0x00002000ff197424 */ /* 0x000fe200078e00ff */
[----:B------:R-:W-:-:S03]  /*4180*/  UMOV UR8, 0x400 ;  /* 0x0000040000087882 */ /* 0x000fc60000000000 */
[----:B------:R-:W3:Y:S01]  /*4190*/  LDC R19, c[0x0][0x370] ;  /* 0x0000dc00ff137b82 */ /* 0x000ee20000000800 */
[----:B------:R-:W-:-:S07]  /*41a0*/  UPLOP3.LUT UP0, UPT, UPT, UPT, UPT, 0x40, 0x4 ;  /* 0x000000000004789c */ /* 0x000fce0003f0e870 */
[----:B------:R-:W3:Y:S01]  /*41b0*/  LDC R2, c[0x0][0xb0c] ;  /* 0x0002c300ff027b82 */ /* 0x000ee20000000800 */
[----:B-1----:R-:W-:Y:S02]  /*41c0*/  UISETP.NE.U32.AND UP2, UPT, UR6, URZ, UPT ;  /* 0x000000ff0600728c */ /* 0x002fe4000bf45070 */
[----:B------:R-:W-:Y:S02]  /*41d0*/  ULEA UR6, UR37, UR8, 0x18 ;  /* 0x0000000825067291 */ /* 0x000fe4000f8ec0ff */
[----:B------:R-:W-:Y:S02]  /*41e0*/  UISETP.NE.AND.EX UP2, UPT, UR7, URZ, UPT, UP2 ;  /* 0x000000ff0700728c */ /* 0x000fe4000bf45320 */
[----:B------:R-:W-:Y:S01]  /*41f0*/  UIADD3 UR7, UPT, UPT, UR6, 0x110, URZ ;  /* 0x0000011006077890 */ /* 0x000fe2000fffe0ff */
[----:B------:R-:W1:Y:S01]  /*4200*/  LDC R18, c[0x0][0xb20] ;  /* 0x0002c800ff127b82 */ /* 0x000e620000000800 */
[----:B----4-:R-:W-:Y:S01]  /*4210*/  UISETP.NE.U32.AND UP3, UPT, UR4, URZ, UPT ;  /* 0x000000ff0400728c */ /* 0x010fe2000bf65070 */
[----:B--2---:R-:W-:Y:S01]  /*4220*/  ISETP.NE.AND P1, PT, R0, 0x1, PT ;  /* 0x000000010000780c */ /* 0x004fe20003f25270 */
[----:B------:R-:W-:-:S02]  /*4230*/  UPRMT UR37, UR37, 0x654, UR7 ;  /* 0x0000065425257896 */ /* 0x000fc40008000007 */
[----:B------:R-:W-:-:S03]  /*4240*/  UISETP.NE.AND.EX UP3, UPT, UR5, URZ, UPT, UP3 ;  /* 0x000000ff0500728c */ /* 0x000fc6000bf65330 */
[----:B------:R-:W2:Y:S08]  /*4250*/  LDC.64 R32, c[0x0][0x348] ;  /* 0x0000d200ff207b82 */ /* 0x000eb00000000a00 */
[----:B------:R-:W4:Y:S08]  /*4260*/  LDC.64 R16, c[0x0][0xb10] ;  /* 0x0002c400ff107b82 */ /* 0x000f300000000a00 */
[----:B------:R-:W1:Y:S08]  /*4270*/  LDC.64 R6, c[0x0][0xb18] ;  /* 0x0002c600ff067b82 */ /* 0x000e700000000a00 */
[----:B------:R-:W1:Y:S08]  /*4280*/  LDC.64 R4, c[0x0][0xb28] ;  /* 0x0002ca00ff047b82 */ /* 0x000e700000000a00 */
[----:B---3--:R-:W1:Y:S02]  /*4290*/  LDC R24, c[0x0][0x374] ;  /* 0x0000dd00ff187b82 */ /* 0x008e640000000800 */
.L_x_89:
[C---:B------:R-:W-:Y:S02]  /*42a0*/  LEA R0, R29.reuse, UR6, 0x3 ;  /* 0x000000061d007c11 */ /* 0x040fe4000f8e18ff */
[----:B------:R-:W-:Y:S02]  /*42b0*/  SHF.L.U32 R3, R28, 0x1f, RZ ;  /* 0x0000001f1c037819 */ /* 0x000fe400000006ff */
[----:B------:R-:W-:Y:S02]  /*42c0*/  LEA R20, R29, UR6, 0x4 ;  /* 0x000000061d147c11 */ /* 0x000fe4000f8e20ff */
[----:B---3--:R-:W3:Y:S02]  /*42d0*/  SYNCS.PHASECHK.TRANS64.TRYWAIT P0, [R0+URZ+0x130], R3 ;  /* 0x00013003000075a7 */ /* 0x008ee400080011ff */
[----:B---3--:R-:W-:Y:S05]  /*42e0*/  @!P0 BRA `(.L_x_82) ;  /* 0x0000003800788947 */ /* 0x008fea0003800000 */
.L_x_163:
[----:B------:R-:W-:Y:S01]  /*42f0*/  ISETP.GE.AND P0, PT, R72, 0x1, PT ;  /* 0x000000014800780c */ /* 0x000fe20003f06270 */
[----:B------:R-:W1:Y:S01]  /*4300*/  LDS.128 R20, [R20+0x1c0] ;  /* 0x0001c00014147984 */ /* 0x000e620000000c00 */
[----:B------:R-:W-:Y:S01]  /*4310*/  ISETP.NE.U32.AND P4, PT, RZ, UR4, PT ;  /* 0x00000004ff007c0c */ /* 0x000fe2000bf85070 */
[----:B---3--:R-:W-:Y:S01]  /*4320*/  VIADD R0, R0, 0x140 ;  /* 0x0000014000007836 */ /* 0x008fe20000000000 */
[----:B------:R-:W-:Y:S02]  /*4330*/  SHF.L.U32 R26, R30, 0x1f, RZ ;  /* 0x0000001f1e1a7819 */ /* 0x000fe400000006ff */
[----:B------:R-:W-:Y:S02]  /*4340*/  ISETP.NE.AND.EX P4, PT, RZ, UR5, PT, P4 ;  /* 0x00000005ff007c0c */ /* 0x000fe4000bf85340 */
[----:B------:R-:W-:Y:S01]  /*4350*/  PRMT R0, RZ, 0x654, R0 ;  /* 0x00000654ff007816 */ /* 0x000fe20000000000 */
[----:B------:R-:W-:Y:S01]  /*4360*/  @!PT LDS RZ, [RZ] ;  /* 0x00000000fffff984 */ /* 0x000fe20000000800 */
[----:B------:R-:W-:Y:S01]  /*4370*/  @!PT LDS RZ, [RZ] ;  /* 0x00000000fffff984 */ /* 0x000fe20000000800 */
[----:B------:R-:W-:Y:S01]  /*4380*/  @!PT LDS RZ, [RZ] ;  /* 0x00000000fffff984 */ /* 0x000fe20000000800 */
[----:B------:R-:W-:Y:S01]  /*4390*/  @!PT LDS RZ, [RZ] ;  /* 0x00000000fffff984 */ /* 0x000fe20000000800 */
[----:B------:R3:W-:Y:S06]  /*43a0*/  MEMBAR.ALL.CTA ;  /* 0x0000000000007992 */ /* 0x0007ec0000008000 */
[----:B---3--:R-:W3:Y:S02]  /*43b0*/  FENCE.VIEW.ASYNC.S ;  /* 0x00000000000073c6 */ /* 0x008ee40000000000 */
[----:B---3--:R3:W-:Y:S01]  /*43c0*/  SYNCS.ARRIVE.TRANS64.RED.A1T0 RZ, [R0+URZ], RZ ;  /* 0x000000ff00ff79a7 */ /* 0x0087e200081004ff */
[----:B-1----:R-:W-:Y:S11]  /*43d0*/  LOP3.LUT P3, RZ, R22, 0x1, RZ, 0xc0, !PT ;  /* 0x0000000116ff7812 */ /* 0x002ff6000786c0ff */
[----:B------:R-:W-:Y:S02]  /*43e0*/  @!UPT UIADD3 URZ, UPT, UPT, URZ, URZ, URZ ;  /* 0x000000fffffff290 */ /* 0x000fe4000fffe0ff */
[----:B------:R-:W-:Y:S02]  /*43f0*/  @P3 MOV R13, R20 ;  /* 0x00000014000d3202 */ /* 0x000fe40000000f00 */
[----:B------:R-:W-:Y:S01]  /*4400*/  @P3 LOP3.LUT R8, R21, 0xffff, RZ, 0xc0, !PT ;  /* 0x0000ffff15083812 */ /* 0x000fe200078ec0ff */
[----:B---3--:R-:W-:Y:S06]  /*4410*/  @!P0 BRA `(.L_x_83) ;  /* 0x0000000000a48947 */ /* 0x008fec0003800000 */
[----:B------:R-:W-:Y:S01]  /*4420*/  IMAD.HI.U32 R31, R24, R7, RZ ;  /* 0x00000007181f7227 */ /* 0x000fe200078e00ff */
[----:B------:R-:W-:Y:S02]  /*4430*/  ISETP.NE.AND P0, PT, R6, 0x1, PT ;  /* 0x000000010600780c */ /* 0x000fe40003f05270 */
[----:B------:R-:W-:Y:S01]  /*4440*/  ISETP.NE.AND P2, PT, R72, 0x1, PT ;  /* 0x000000014800780c */ /* 0x000fe20003f45270 */
[----:B----4-:R-:W-:Y:S01]  /*4450*/  IMAD.HI.U32 R34, R19, R16, RZ ;  /* 0x0000001013227227 */ /* 0x010fe200078e00ff */
[----:B------:R-:W-:Y:S02]  /*4460*/  SHF.R.U32.HI R31, RZ, R18, R31 ;  /* 0x00000012ff1f7219 */ /* 0x000fe4000001161f */
[----:B------:R-:W-:Y:S01]  /*4470*/  ISETP.NE.AND P5, PT, R2, 0x1, PT ;  /* 0x000000010200780c */ /* 0x000fe20003fa5270 */
[----:B------:R-:W-:Y:S01]  /*4480*/  IMAD.HI.U32 R36, R13, R16, RZ ;  /* 0x000000100d247227 */ /* 0x000fe200078e00ff */
[----:B------:R-:W-:Y:S02]  /*4490*/  SHF.R.U32.HI R34, RZ, R17, R34 ;  /* 0x00000011ff227219 */ /* 0x000fe40000011622 */
[----:B------:R-:W-:Y:S01]  /*44a0*/  SEL R3, R24, R31, !P0 ;  /* 0x0000001f18037207 */ /* 0x000fe20004000000 */
[C---:B------:R-:W-:Y:S01]  /*44b0*/  IMAD.HI.U32 R31, R8.reuse, R7, RZ ;  /* 0x00000007081f7227 */ /* 0x040fe200078e00ff */
[----:B------:R-:W-:Y:S02]  /*44c0*/  SEL R11, R19, R34, !P5 ;  /* 0x00000022130b7207 */ /* 0x000fe40006800000 */
[----:B------:R-:W-:Y:S01]  /*44d0*/  SHF.R.U32.HI R36, RZ, R17, R36 ;  /* 0x00000011ff247219 */ /* 0x000fe20000011624 */
[----:B------:R-:W-:Y:S01]  /*44e0*/  IMAD.HI.U32 R38, R3, R4, RZ ;  /* 0x0000000403267227 */ /* 0x000fe200078e00ff */
[----:B------:R-:W-:Y:S03]  /*44f0*/  SHF.R.U32.HI R31, RZ, R18, R31 ;  /* 0x00000012ff1f7219 */ /* 0x000fe6000001161f */
[----:B------:R-:W-:Y:S01]  /*4500*/  IMAD.HI.U32 R34, R11, R4, RZ ;  /* 0x000000040b227227 */ /* 0x000fe200078e00ff */
[----:B------:R-:W-:Y:S02]  /*4510*/  @P2 SHF.R.U32.HI R3, RZ, R5, R38 ;  /* 0x00000005ff032219 */ /* 0x000fe40000011626 */
[----:B------:R-:W-:Y:S02]  /*4520*/  SEL R9, R8, R31, !P0 ;  /* 0x0000001f08097207 */ /* 0x000fe40004000000 */
[----:B------:R-:W-:Y:S01]  /*4530*/  @P2 SHF.R.U32.HI R11, RZ, R5, R34 ;  /* 0x00000005ff0b2219 */ /* 0x000fe20000011622 */
[C---:B------:R-:W-:Y:S01]  /*4540*/  IMAD R10, R72.reuse, R3, RZ ;  /* 0x00000003480a7224 */ /* 0x040fe200078e02ff */
[----:B------:R-:W-:Y:S01]  /*4550*/  SEL R3, R13, R36, !P5 ;  /* 0x000000240d037207 */ /* 0x000fe20006800000 */
[C---:B------:R-:W-:Y:S03]  /*4560*/  IMAD.HI.U32 R14, R9.reuse, R4, RZ ;  /* 0x00000004090e7227 */ /* 0x040fe600078e00ff */
[----:B------:R-:W-:Y:S01]  /*4570*/  ISETP.GE.AND P0, PT, R9, R10, PT ;  /* 0x0000000a0900720c */ /* 0x000fe20003f06270 */
[C---:B------:R-:W-:Y:S01]  /*4580*/  IMAD R12, R72.reuse, R11, RZ ;  /* 0x0000000b480c7224 */ /* 0x040fe200078e02ff */
[-C--:B------:R-:W-:Y:S04]  /*4590*/  SHF.R.U32.HI R14, RZ, R5.reuse, R14 ;  /* 0x00000005ff0e7219 */ /* 0x080fe8000001160e */
[----:B------:R-:W-:Y:S02]  /*45a0*/  ISETP.GE.OR P0, PT, R3, R12, P0 ;  /* 0x0000000c0300720c */ /* 0x000fe40000706670 */
[----:B------:R-:W-:Y:S05]  /*45b0*/  SEL R15, R9, R14, !P2 ;  /* 0x0000000e090f7207 */ /* 0x000fea0005000000 */
[----:B------:R-:W-:Y:S04]  /*45c0*/  IMAD.MOV R14, RZ, RZ, -R15 ;  /* 0x000000ffff0e7224 */ /* 0x000fe800078e0a0f */
[----:B------:R-:W-:Y:S02]  /*45d0*/  IMAD R14, R72, R14, R9 ;  /* 0x0000000e480e7224 */ /* 0x000fe400078e0209 */
[C---:B------:R-:W-:Y:S05]  /*45e0*/  @!P0 IMAD.HI.U32 R10, R3.reuse, R4, RZ ;  /* 0x00000004030a8227 */ /* 0x040fea00078e00ff */
[----:B------:R-:W-:Y:S04]  /*45f0*/  @!P0 SHF.R.U32.HI R10, RZ, R5, R10 ;  /* 0x00000005ff0a8219 */ /* 0x000fe8000001160a */
[----:B------:R-:W-:Y:S01]  /*4600*/  @!P0 SEL R0, R3, R10, !P2 ;  /* 0x0000000a03008207 */ /* 0x000fe20005000000 */
[----:B------:R-:W-:Y:S03]  /*4610*/  IMAD.MOV R10, RZ, RZ, -R3 ;  /* 0x000000ffff0a7224 */ /* 0x000fe600078e0a03 */
[----:B------:R-:W-:Y:S01]  /*4620*/  @!P0 IADD3 R15, PT, PT, R15, -R0, RZ ;  /* 0x800000000f0f8210 */ /* 0x000fe20007ffe0ff */
[----:B------:R-:W-:Y:S01]  /*4630*/  @!P0 IMAD R0, R11, R14, R0 ;  /* 0x0000000e0b008224 */ /* 0x000fe200078e0200 */
[----:B------:R-:W-:Y:S01]  /*4640*/  IADD3 R11, PT, PT, -R9, RZ, RZ ;  /* 0x000000ff090b7210 */ /* 0x000fe20007ffe1ff */
[----:B------:R-:W-:Y:S02]  /*4650*/  IMAD R13, R2, R10, R13 ;  /* 0x0000000a020d7224 */ /* 0x000fe400078e020d */
[----:B------:R-:W-:Y:S02]  /*4660*/  @!P0 IMAD R9, R15, R72, R3 ;  /* 0x000000480f098224 */ /* 0x000fe400078e0203 */
[----:B------:R-:W-:Y:S02]  /*4670*/  @!P0 IMAD.MOV.U32 R3, RZ, RZ, R0 ;  /* 0x000000ffff038224 */ /* 0x000fe400078e0000 */
[----:B------:R-:W-:Y:S02]  /*4680*/  IMAD R8, R6, R11, R8 ;  /* 0x0000000b06087224 */ /* 0x000fe400078e0208 */
[----:B------:R-:W-:Y:S02]  /*4690*/  IMAD R13, R3, R2, R13 ;  /* 0x00000002030d7224 */ /* 0x000fe400078e020d */
[----:B------:R-:W-:Y:S02]  /*46a0*/  IMAD R8, R9, R6, R8 ;  /* 0x0000000609087224 */ /* 0x000fe400078e0208 */
.L_x_83:
[----:B------:R-:W-:Y:S05]  /*46b0*/  BRA.U UP0, `(.L_x_84) ;  /* 0x0000000100107547 */ /* 0x000fea000b800000 */
[----:B------:R-:W-:Y:S04]  /*46c0*/  MOV R0, UR13 ;  /* 0x0000000d00007c02 */ /* 0x000fe80008000f00 */
[----:B------:R-:W-:Y:S04]  /*46d0*/  SHF.L.U32 R3, R0, 0x1f, RZ ;  /* 0x0000001f00037819 */ /* 0x000fe800000006ff */
[----:B------:R-:W1:Y:S02]  /*46e0*/  SYNCS.PHASECHK.TRANS64.TRYWAIT P0, [UR6+0x128], R3 ;  /* 0x00012803ff0075a7 */ /* 0x000e640008001106 */
[----:B-1----:R-:W-:Y:S05]  /*46f0*/  @!P0 BRA `(.L_x_85) ;  /* 0x0000003400888947 */ /* 0x002fea0003800000 */
.L_x_84:
[----:B------:R-:W-:Y:S05]  /*4700*/  BRA.U !UP3, `(.L_x_86) ;  /* 0x000000010b347547 */ /* 0x000fea000b800000 */
[----:B------:R-:W-:Y:S01]  /*4710*/  UPLOP3.LUT UP1, UPT, UPT, UPT, UP2, 0x80, 0x8 ;  /* 0x000000000008789c */ /* 0x000fe20003f2f020 */
[----:B-1----:R-:W-:Y:S02]  /*4720*/  HFMA2 R0, -RZ, RZ, 0, 5.9604644775390625e-08 ;  /* 0x00000001ff007431 */ /* 0x002fe400000001ff */
[----:B------:R-:W-:Y:S03]  /*4730*/  IMAD.MOV.U32 R164, RZ, RZ, 0x1 ;  /* 0x00000001ffa47424 */ /* 0x000fe600078e00ff */
[----:B------:R-:W-:Y:S05]  /*4740*/  PLOP3.LUT P0, PT, PT, PT, UP1, 0x80, 0x8 ;  /* 0x000000000008781c */ /* 0x000fea0003f0f018 */
[----:B------:R-:W1:Y:S01]  /*4750*/  @UP1 LDCU.64 UR8, c[0x0][0x888] ;  /* 0x00011100ff0817ac */ /* 0x000e620008000a00 */
[----:B------:R-:W-:Y:S07]  /*4760*/  @UP1 UIMAD UR7, UR36, UR4, URZ ;  /* 0x00000004240712a4 */ /* 0x000fee000f8e02ff */
[----:B------:R-:W-:Y:S01]  /*4770*/  @!P0 PRMT R164, R0, 0x7610, R164 ;  /* 0x0000761000a48816 */ /* 0x000fe200000000a4 */
[----:B-1----:R-:W-:Y:S03]  /*4780*/  @UP1 UIMAD.WIDE UR8, UR7, 0x4, UR8 ;  /* 0x00000004070818a5 */ /* 0x002fe6000f8e0208 */
[----:B------:R-:W1:Y:S03]  /*4790*/  @!UP1 LDCU UR7, c[0x0][0x880] ;  /* 0x00011000ff0797ac */ /* 0x000e660008000800 */
[----:B------:R-:W-:Y:S01]  /*47a0*/  IMAD.U32 R10, RZ, RZ, UR8 ;  /* 0x00000008ff0a7e24 */ /* 0x000fe2000f8e00ff */
[----:B------:R-:W-:Y:S05]  /*47b0*/  MOV R11, UR9 ;  /* 0x00000009000b7c02 */ /* 0x000fea0008000f00 */
[----:B-----5:R3:W5:Y:S02]  /*47c0*/  @P0 LDG.E R81, desc[UR40][R10.64] ;  /* 0x000000280a510981 */ /* 0x020764000c1e1900 */
[----:B-1-3--:R-:W-:Y:S07]  /*47d0*/  @!P0 IMAD.U32 R81, RZ, RZ, UR7 ;  /* 0x00000007ff518e24 */ /* 0x00afee000f8e00ff */
.L_x_86:
[----:B-----5:R-:W-:Y:S01]  /*47e0*/  @!P4 FSETP.EQ.AND P5, PT, R81, RZ, PT ;  /* 0x000000ff5100c20b */ /* 0x020fe20003fa2000 */
[----:B------:R-:W-:Y:S01]  /*47f0*/  @!UPT UIADD3 URZ, UPT, UPT, URZ, URZ, URZ ;  /* 0x000000fffffff290 */ /* 0x000fe2000fffe0ff */
[----:B------:R-:W-:Y:S11]  /*4800*/  @!P4 BRA `(.L_x_87) ;  /* 0x000000000014c947 */ /* 0x000ff60003800000 */
[----:B------:R-:W-:Y:S02]  /*4810*/  LOP3.LUT P0, RZ, R164, 0xff, RZ, 0xc0, !PT ;  /* 0x000000ffa4ff7812 */ /* 0x000fe4000780c0ff */
[----:B------:R-:W-:Y:S04]  /*4820*/  PLOP3.LUT P5, PT, PT, PT, UP1, 0x80, 0x8 ;  /* 0x000000000008781c */ /* 0x000fe80003faf018 */
[----:B------:R-:W-:Y:S07]  /*4830*/  PLOP3.LUT P5, PT, P5, PT, PT, 0x8, 0x80 ;  /* 0x000000000080781c */ /* 0x000fee0002fae170 */
[----:B------:R-:W-:Y:S11]  /*4840*/  @P0 FSETP.EQ.AND P5, PT, R81, RZ, PT ;  /* 0x000000ff5100020b */ /* 0x000ff60003fa2000 */
[----:B------:R-:W-:Y:S02]  /*4850*/  @!UPT UIADD3 URZ, UPT, UPT, URZ, URZ, URZ ;  /* 0x000000fffffff290 */ /* 0x000fe4000fffe0ff */
.L_x_87:
[----:B------:R-:W3:Y:S01]  /*4860*/  SYNCS.PHASECHK.TRANS64.TRYWAIT P4, [UR6+0x118], R26 ;  /* 0x0001181aff0075a7 */ /* 0x000ee20008081106 */
[----:B------:R-:W-:Y:S01]  /*4870*/  @P3 SHF.R.U32.HI R27, RZ, 0x10, R21 ;  /* 0x00000010ff1b3819 */ /* 0x000fe20000011615 */
[----:B------:R-:W-:Y:S01]  /*4880*/  VIADD R29, R29, 0x1 ;  /* 0x000000011d1d7836 */ /* 0x000fe20000000000 */
[----:B------:R-:W5:Y:S08]  /*4890*/  LDC.64 R14, c[0x0][0xb10] ;  /* 0x0002c400ff0e7b82 */ /* 0x000f700000000a00 */
[----:B------:R-:W2:Y:S08]  /*48a0*/  LDC.64 R10, c[0x0][0xb18] ;  /* 0x0002c600ff0a7b82 */ /* 0x000eb00000000a00 */
[----:B-1----:R-:W1:Y:S08]  /*48b0*/  @!P1 LDC R0, c[0x0][0xb20] ;  /* 0x0002c800ff009b82 */ /* 0x002e700000000800 */
[----:B------:R-:W4:Y:S01]  /*48c0*/  @!P1 LDC R3, c[0x0][0xb0c] ;  /* 0x0002c300ff039b82 */ /* 0x000f220000000800 */
[----:B-----5:R-:W-:Y:S05]  /*48d0*/  @!P1 IMAD.HI.U32 R14, R13, R14, RZ ;  /* 0x0000000e0d0e9227 */ /* 0x020fea00078e00ff */
[----:B------:R-:W-:Y:S01]  /*48e0*/  @!P1 SHF.R.U32.HI R14, RZ, R15, R14 ;  /* 0x0000000fff0e9219 */ /* 0x000fe2000001160e */
[----:B--2---:R-:W-:Y:S01]  /*48f0*/  @!P1 IMAD.HI.U32 R11, R8, R11, RZ ;  /* 0x0000000b080b9227 */ /* 0x004fe200078e00ff */
[----:B------:R-:W-:Y:S04]  /*4900*/  @!P1 ISETP.NE.AND P0, PT, R10, 0x1, PT ;  /* 0x000000010a00980c */ /* 0x000fe80003f05270 */
[----:B-1----:R-:W-:Y:S02]  /*4910*/  @!P1 SHF.R.U32.HI R9, RZ, R0, R11 ;  /* 0x00000000ff099219 */ /* 0x002fe4000001160b */
[----:B----4-:R-:W-:Y:S02]  /*4920*/  @!P1 ISETP.NE.AND P2, PT, R3, 0x1, PT ;  /* 0x000000010300980c */ /* 0x010fe40003f45270 */
[----:B------:R-:W-:Y:S02]  /*4930*/  @!P1 SEL R9, R8, R9, !P0 ;  /* 0x0000000908099207 */ /* 0x000fe40004000000 */
[----:B------:R-:W-:Y:S02]  /*4940*/  ELECT P0, URZ, PT ;  /* 0x0000000000ff782f */ /* 0x000fe40003800000 */
[----:B------:R-:W-:Y:S05]  /*4950*/  @!P1 SEL R14, R13, R14, !P2 ;  /* 0x0000000e0d0e9207 */ /* 0x000fea0005000000 */
[----:B------:R-:W-:Y:S02]  /*4960*/  @!P1 IMAD.IADD R0, R9, 0x1, -R14 ;  /* 0x0000000109009824 */ /* 0x000fe400078e0a0e */
[----:B------:R-:W-:Y:S02]  /*4970*/  @!P1 IMAD.IADD R9, R14, 0x1, -R9 ;  /* 0x000000010e099824 */ /* 0x000fe400078e0a09 */
[----:B------:R-:W-:Y:S02]  /*4980*/  @!P1 IMAD R13, R0, R3, R13 ;  /* 0x00000003000d9224 */ /* 0x000fe400078e020d */
[----:B------:R-:W-:Y:S01]  /*4990*/  @!P1 IMAD R8, R9, R10, R8 ;  /* 0x0000000a09089224 */ /* 0x000fe200078e0208 */
[----:B---3--:R-:W-:Y:S06]  /*49a0*/  @!P4 BRA `(.L_x_88) ;  /* 0x0000003000f4c947 */ /* 0x008fec0003800000 */
.L_x_166:
[----:B------:R-:W-:Y:S01]  /*49b0*/  PLOP3.LUT P5, PT, P5, P0, PT, 0xf2, 0x2f ;  /* 0x00000000002f781c */ /* 0x000fe20002fa1e72 */
[----:B------:R-:W-:Y:S01]  /*49c0*/  UMOV UR14, 0x0 ;  /* 0x00000000000e7882 */ /* 0x000fe20000000000 */
[----:B------:R-:W-:Y:S01]  /*49d0*/  LOP3.LUT R30, R30, 0x1, RZ, 0x3c, !PT ;  /* 0x000000011e1e7812 */ /* 0x000fe200078e3cff */
[----:B------:R-:W-:Y:S01]  /*49e0*/  UMOV UR15, 0x10000000 ;  /* 0x10000000000f7882 */ /* 0x000fe20000000000 */
[----:B------:R-:W-:Y:S01]  /*49f0*/  UMOV UR12, UR36 ;  /* 0x00000024000c7c82 */ /* 0x000fe20008000000 */
[----:B------:R-:W-:Y:S08]  /*4a00*/  @P3 R2UR UR36, R27 ;  /* 0x000000001b2432ca */ /* 0x000ff000000e0000 */
[----:B-1----:R-:W-:Y:S01]  /*4a10*/  @!P5 IADD3 R3, P0, PT, R32, 0x580, RZ ;  /* 0x000005802003d810 */ /* 0x002fe20007f1e0ff */
[----:B------:R-:W-:Y:S01]  /*4a20*/  @!P5 IMAD.SHL.U32 R155, R155, 0x40, RZ ;  /* 0x000000409b9bd824 */ /* 0x000fe200078e00ff */
[----:B------:R-:W-:Y:S01]  /*4a30*/  VOTEU.ALL UP0, P5 ;  /* 0x0000000000ff7886 */ /* 0x000fe20002800000 */
[----:B------:R-:W-:Y:S01]  /*4a40*/  @!P5 IMAD.SHL.U32 R165, R165, 0x80, RZ ;  /* 0x00000080a5a5d824 */ /* 0x000fe200078e00ff */
[----:B------:R-:W-:Y:S01]  /*4a50*/  @!P5 R2UR UR8, R3 ;  /* 0x000000000308d2ca */ /* 0x000fe200000e0000 */
[----:B------:R-:W-:Y:S01]  /*4a60*/  @!P5 IMAD.X R0, RZ, RZ, R33, P0 ;  /* 0x000000ffff00d224 */ /* 0x000fe200000e0621 */
[----:B------:R-:W-:Y:S01]  /*4a70*/  @!P5 R2UR UR10, R155 ;  /* 0x000000009b0ad2ca */ /* 0x000fe200000e0000 */
[----:B------:R-:W-:Y:S01]  /*4a80*/  @!UP0 UIADD3 UR9, UPT, UPT, UR6, 0x110, URZ ;  /* 0x0000011006098890 */ /* 0x000fe2000fffe0ff */
[----:B------:R-:W-:Y:S01]  /*4a90*/  @!P5 R2UR UR11, R165 ;  /* 0x00000000a50bd2ca */ /* 0x000fe200000e0000 */
[----:B------:R-:W-:Y:S01]  /*4aa0*/  IMAD.IADD R155, R8, 0x1, R143 ;  /* 0x00000001089b7824 */ /* 0x000fe200078e028f */
[----:B------:R-:W-:Y:S01]  /*4ab0*/  @!P5 R2UR UR7, R0 ;  /* 0x000000000007d2ca */ /* 0x000fe200000e0000 */
[----:B------:R-:W-:Y:S01]  /*4ac0*/  IMAD.IADD R165, R13, 0x1, R154 ;  /* 0x000000010da57824 */ /* 0x000fe200078e029a */
[C---:B------:R-:W-:Y:S04]  /*4ad0*/  ISETP.NE.AND P0, PT, R29.reuse, 0x2, PT ;  /* 0x000000021d00780c */ /* 0x040fe80003f05270 */
[----:B------:R-:W-:Y:S01]  /*4ae0*/  SEL R3, RZ, 0x1, P0 ;  /* 0x00000001ff037807 */ /* 0x000fe20000000000 */
[----:B------:R-:W-:Y:S01]  /*4af0*/  IMAD.U32 R10, RZ, RZ, UR8 ;  /* 0x00000008ff0a7e24 */ /* 0x000fe2000f8e00ff */
[----:B------:R-:W-:Y:S01]  /*4b00*/  @!UP0 UIADD3 UR8, UPT, UPT, UR6, 0x200, URZ ;  /* 0x0000020006088890 */ /* 0x000fe2000fffe0ff */
[----:B------:R-:W-:Y:S01]  /*4b10*/  SEL R29, R29, RZ, P0 ;  /* 0x000000ff1d1d7207 */ /* 0x000fe20000000000 */
[----:B------:R-:W-:Y:S01]  /*4b20*/  VOTEU.ALL UP0, P5 ;  /* 0x0000000000ff7886 */ /* 0x000fe20002800000 */
[----:B------:R-:W-:Y:S02]  /*4b30*/  LOP3.LUT R28, R28, R3, RZ, 0x3c, !PT ;  /* 0x000000031c1c7212 */ /* 0x000fe400078e3cff */
[----:B------:R-:W-:Y:S01]  /*4b40*/  IMAD.U32 R11, RZ, RZ, UR7 ;  /* 0x00000007ff0b7e24 */ /* 0x000fe2000f8e00ff */
[----:B------:R-:W-:Y:S04]  /*4b50*/  @!P5 R2UR UR16, R10 ;  /* 0x000000000a10d2ca */ /* 0x000fe800000e0000 */
[----:B------:R-:W-:Y:S11]  /*4b60*/  @!P5 R2UR UR17, R11 ;  /* 0x000000000b11d2ca */ /* 0x000ff600000e0000 */
[----:B------:R-:W-:Y:S02]  /*4b70*/  @!UPT UIADD3 URZ, UPT, UPT, URZ, URZ, URZ ;  /* 0x000000fffffff290 */ /* 0x000fe4000fffe0ff */
[----:B------:R3:W-:Y:S01]  /*4b80*/  @!UP0 UTMALDG.3D [UR8], [UR16], desc[UR14] ;  /* 0x00000e08100085b4 */ /* 0x0007e20008011000 */
[----:B------:R3:W-:Y:S01]  /*4b90*/  @!P5 SYNCS.ARRIVE.TRANS64.RED.A0TR RZ, [UR6+0x110], R25 ;  /* 0x00011019ffffd9a7 */ /* 0x0007e20008300406 */
[----:B------:R-:W-:Y:S01]  /*4ba0*/  UPLOP3.LUT UP0, UPT, UPT, UPT, UPT, 0x80, 0x8 ;  /* 0x000000000008789c */ /* 0x000fe20003f0f070 */
[----:B------:R-:W-:Y:S01]  /*4bb0*/  SYNCS.ARRIVE.TRANS64.RED.A1T0 RZ, [UR37], RZ ;  /* 0x000000ffffff79a7 */ /* 0x000fe20008100425 */
[----:B------:R-:W-:Y:S09]  /*4bc0*/  @P3 BRA `(.L_x_89) ;  /* 0xfffffff400b43947 */ /* 0x000ff2000383ffff */
[----:B------:R-:W-:Y:S07]  /*4bd0*/  MOV R0, UR6 ;  /* 0x0000000600007c02 */ /* 0x000fee0008000f00 */
.L_x_90:
[----:B-1----:R-:W-:-:S04]  /*4be0*/  SHF.L.U32 R3, R30, 0x1f, RZ ;  /* 0x0000001f1e037819 */ /* 0x002fc800000006ff */
[----:B------:R1:W2:Y:S03]  /*4bf0*/  SYNCS.PHASECHK.TRANS64.TRYWAIT P0, [R0+URZ+0x118], R3 ;  /* 0x00011803000075a7 */ /* 0x0002a600080011ff */
[----:B--2---:R-:W-:Y:S05]  /*4c00*/  @!P0 NANOSLEEP.SYNCS 0x989680 ;  /* 0x009896800000895d */ /* 0x004fea0003900000 */
[----:B------:R-:W2:Y:S02]  /*4c10*/  @!P0 SYNCS.PHASECHK.TRANS64 P0, [R0+URZ+0x118], R3 ;  /* 0x00011803000085a7 */ /* 0x000ea400080010ff */
[----:B--23--:R-:W-:Y:S05]  /*4c20*/  @P0 EXIT ;  /* 0x000000000000094d */ /* 0x00cfea0003800000 */
[----:B------:R-:W-:Y:S05]  /*4c30*/  BRA `(.L_x_90) ;  /* 0xfffffffc00e87947 */ /* 0x000fea000383ffff */
.L_x_81:
[----:B------:R-:W-:-:S06]  /*4c40*/  UISETP.GE.AND UP0, UPT, UR8, 0x4, UPT ;  /* 0x000000040800788c */ /* 0x000fcc000bf06270 */
[----:B------:R-:W-:-:S13]  /*4c50*/  PLOP3.LUT P0, PT, PT, PT, UP0, 0x80, 0x8 ;  /* 0x000000000008781c */ /* 0x000fda0003f0f008 */
[----:B------:R-:W-:Y:S05]  /*4c60*/  @!P0 EXIT ;  /* 0x000000000000894d */ /* 0x000fea0003800000 */
[----:B------:R-:W-:Y:S01]  /*4c70*/  BAR.SYNC.DEFER_BLOCKING 0x6, 0xa0 ;  /* 0x0182800000007b1d */ /* 0x000fe20000010000 */
[C---:B------:R-:W-:Y:S02]  /*4c80*/  IMAD.SHL.U32 R3, R166.reuse, 0x40, RZ ;  /* 0x00000040a6037824 */ /* 0x040fe400078e00ff */
[----:B------:R-:W-:Y:S02]  /*4c90*/  HFMA2 R76, -RZ, RZ, 0, 0 ;  /* 0x00000000ff4c7431 */ /* 0x000fe400000001ff */
[C---:B------:R-:W-:Y:S01]  /*4ca0*/  IMAD.SHL.U32 R168, R166.reuse, 0x8, RZ ;  /* 0x00000008a6a87824 */ /* 0x040fe200078e00ff */
[----:B------:R-:W-:Y:S01]  /*4cb0*/  CS2R R174, SRZ ;  /* 0x0000000000ae7805 */ /* 0x000fe2000001ff00 */
[----:B------:R-:W-:Y:S01]  /*4cc0*/  IMAD.U32 R79, R166, 0x10000, RZ ;  /* 0x00010000a64f7824 */ /* 0x000fe200078e00ff */
[----:B------:R-:W-:Y:S01]  /*4cd0*/  UMOV UR43, 0x400 ;  /* 0x00000400002b7882 */ /* 0x000fe20000000000 */
[----:B------:R-:W-:Y:S01]  /*4ce0*/  LOP3.LUT R5, R3, 0x180, RZ, 0xc0, !PT ;  /* 0x0000018003057812 */ /* 0x000fe200078ec0ff */
[----:B------:R-:W-:Y:S01]  /*4cf0*/  ULEA UR43, UR37, UR43, 0x18 ;  /* 0x0000002b252b7291 */ /* 0x000fe2000f8ec0ff */
[----:B------:R-:W1:Y:S01]  /*4d00*/  LDC R167, c[0x0][0x370] ;  /* 0x0000dc00ffa77b82 */ /* 0x000e620000000800 */
[----:B------:R-:W-:Y:S01]  /*4d10*/  LOP3.LUT R79, R79, 0x600000, RZ, 0xc0, !PT ;  /* 0x006000004f4f7812 */ /* 0x000fe200078ec0ff */
[----:B------:R-:W-:Y:S01]  /*4d20*/  IMAD.MOV.U32 R181, RZ, RZ, RZ ;  /* 0x000000ffffb57224 */ /* 0x000fe200078e00ff */
[----:B------:R-:W-:Y:S01]  /*4d30*/  LOP3.LUT R168, R5, 0x30, R168, 0xf8, !PT ;  /* 0x0000003005a87812 */ /* 0x000fe200078ef8a8 */
[----:B------:R-:W-:Y:S01]  /*4d40*/  UIADD3 UR4, UPT, UPT, UR43, 0x2200, URZ ;  /* 0x000022002b047890 */ /* 0x000fe2000fffe0ff */
[----:B------:R-:W-:Y:S01]  /*4d50*/  IMAD.MOV.U32 R173, RZ, RZ, RZ ;  /* 0x000000ffffad7224 */ /* 0x000fe200078e00ff */
[----:B------:R-:W2:Y:S01]  /*4d60*/  LDCU.64 UR46, c[0x0][0x348] ;  /* 0x00006900ff2e77ac */ /* 0x000ea20008000a00 */
[----:B------:R-:W-:Y:S01]  /*4d70*/  LOP3.LUT R168, R168, 0x1e40, R3, 0xf8, !PT ;  /* 0x00001e40a8a87812 */ /* 0x000fe200078ef803 */
[----:B------:R-:W4:Y:S01]  /*4d80*/  LDC R74, c[0x0][0xb0c] ;  /* 0x0002c300ff4a7b82 */ /* 0x000f220000000800 */
[----:B------:R-:W-:Y:S01]  /*4d90*/  IMAD.SHL.U32 R3, R166, 0x10, RZ ;  /* 0x00000010a6037824 */ /* 0x000fe200078e00ff */
[----:B------:R-:W-:Y:S01]  /*4da0*/  MOV R179, UR4 ;  /* 0x0000000400b37c02 */ /* 0x000fe20008000f00 */
[----:B------:R-:W1:Y:S03]  /*4db0*/  LDCU.64 UR38, c[0x0][0x888] ;  /* 0x00011100ff2677ac */ /* 0x000e660008000a00 */
[C---:B------:R-:W-:Y:S01]  /*4dc0*/  LOP3.LUT R5, R3.reuse, 0x20, RZ, 0xc0, !PT ;  /* 0x0000002003057812 */ /* 0x040fe200078ec0ff */
[----:B------:R-:W3:Y:S01]  /*4dd0*/  LDS R0, [UR43+0x1e0] ;  /* 0x0001e02bff007984 */ /* 0x000ee20008000800 */
[----:B------:R-:W1:Y:S01]  /*4de0*/  LDC R170, c[0x0][0xb20] ;  /* 0x0002c800ffaa7b82 */ /* 0x000e620000000800 */
[----:B------:R-:W-:Y:S01]  /*4df0*/  LOP3.LUT R3, R3, 0x40, RZ, 0xc0, !PT ;  /* 0x0000004003037812 */ /* 0x000fe200078ec0ff */
[----:B------:R-:W-:-:S06]  /*4e00*/  UIADD3 UR42, UPT, UPT, UR43, 0x200, URZ ;  /* 0x000002002b2a7890 */ /* 0x000fcc000fffe0ff */
[----:B------:R-:W1:Y:S08]  /*4e10*/  LDC R73, c[0x0][0xb30] ;  /* 0x0002cc00ff497b82 */ /* 0x000e700000000800 */
[----:B------:R-:W1:Y:S08]  /*4e20*/  LDC.64 R152, c[0x0][0xb10] ;  /* 0x0002c400ff987b82 */ /* 0x000e700000000a00 */
[----:B------:R-:W1:Y:S08]  /*4e30*/  LDC.64 R70, c[0x0][0xb18] ;  /* 0x0002c600ff467b82 */ /* 0x000e700000000a00 */
[----:B------:R-:W1:Y:S01]  /*4e40*/  LDC.64 R148, c[0x0][0x888] ;  /* 0x00022200ff947b82 */ /* 0x000e620000000a00 */
[----:B---3--:R-:W-:-:S07]  /*4e50*/  IMAD.IADD R79, R0, 0x1, R79 ;  /* 0x00000001004f7824 */ /* 0x008fce00078e024f */
[----:B------:R-:W3:Y:S01]  /*4e60*/  LDC.64 R68, c[0x0][0xb28] ;  /* 0x0002ca00ff447b82 */ /* 0x000ee20000000a00 */
[----:B------:R-:W-:-:S05]  /*4e70*/  VIADD R0, R168, UR43 ;  /* 0x0000002ba8007c36 */ /* 0x000fca0008000000 */
[--C-:B------:R-:W-:Y:S02]  /*4e80*/  IADD3 R178, PT, PT, -R5, 0x200, R0.reuse ;  /* 0x0000020005b27810 */ /* 0x100fe40007ffe100 */
[----:B------:R-:W1:Y:S01]  /*4e90*/  LDC.64 R150, c[0x0][0x890] ;  /* 0x00022400ff967b82 */ /* 0x000e620000000a00 */
[----:B------:R-:W-:Y:S02]  /*4ea0*/  IADD3 R177, PT, PT, -R3, 0x200, R0 ;  /* 0x0000020003b17810 */ /* 0x000fe40007ffe100 */
[----:B------:R-:W-:-:S05]  /*4eb0*/  IMAD.IADD R176, R178, 0x1, -R3 ;  /* 0x00000001b2b07824 */ /* 0x000fca00078e0a03 */
[----:B------:R-:W1:Y:S08]  /*4ec0*/  LDC.64 R146, c[0x0][0x8b0] ;  /* 0x00022c00ff927b82 */ /* 0x000e700000000a00 */
[----:B------:R-:W1:Y:S08]  /*4ed0*/  LDC.64 R144, c[0x0][0x8a8] ;  /* 0x00022a00ff907b82 */ /* 0x000e700000000a00 */
[----:B--2-4-:R-:W1:Y:S02]  /*4ee0*/  LDC R172, c[0x0][0x374] ;  /* 0x0000dd00ffac7b82 */ /* 0x014e640000000800 */
.L_x_109:
[C---:B------:R-:W-:Y:S02]  /*4ef0*/  LEA R0, R181.reuse, UR43, 0x3 ;  /* 0x0000002bb5007c11 */ /* 0x040fe4000f8e18ff */
[----:B------:R-:W-:Y:S02]  /*4f00*/  SHF.L.U32 R3, R174, 0x1f, RZ ;  /* 0x0000001fae037819 */ /* 0x000fe400000006ff */
[----:B------:R-:W-:Y:S02]  /*4f10*/  LEA R16, R181, UR43, 0x4 ;  /* 0x0000002bb5107c11 */ /* 0x000fe4000f8e20ff */
[----:B------:R-:W2:Y:S02]  /*4f20*/  SYNCS.PHASECHK.TRANS64.TRYWAIT P0, [R0+URZ+0x130], R3 ;  /* 0x00013003000075a7 */ /* 0x000ea400080011ff */
[----:B-12-4-:R-:W-:Y:S05]  /*4f30*/  @!P0 BRA `(.L_x_91) ;  /* 0x0000002c00a88947 */ /* 0x016fea0003800000 */
.L_x_167:
[----:B------:R-:W4:Y:S01]  /*4f40*/  LDC.64 R12, c[0x0][0xb10] ;  /* 0x0002c400ff0c7b82 */ /* 0x000f220000000a00 */
[----:B------:R-:W3:Y:S01]  /*4f50*/  LDS.128 R16, [R16+0x1c0] ;  /* 0x0001c00010107984 */ /* 0x000ee20000000c00 */
[----:B-1----:R-:W-:Y:S01]  /*4f60*/  ISETP.NE.AND P1, PT, R73, 0x1, PT ;  /* 0x000000014900780c */ /* 0x002fe20003f25270 */
[----:B--2---:R-:W-:Y:S01]  /*4f70*/  VIADD R0, R0, 0x140 ;  /* 0x0000014000007836 */ /* 0x004fe20000000000 */
[----:B------:R-:W-:Y:S04]  /*4f80*/  ISETP.GE.AND P0, PT, R72, 0x1, PT ;  /* 0x000000014800780c */ /* 0x000fe80003f06270 */
[----:B------:R-:W1:Y:S01]  /*4f90*/  LDC.64 R10, c[0x0][0xb18] ;  /* 0x0002c600ff0a7b82 */ /* 0x000e620000000a00 */
[----:B------:R-:W-:Y:S01]  /*4fa0*/  PRMT R0, RZ, 0x654, R0 ;  /* 0x00000654ff007816 */ /* 0x000fe20000000000 */
[----:B------:R-:W-:Y:S01]  /*4fb0*/  @!PT LDS RZ, [RZ] ;  /* 0x00000000fffff984 */ /* 0x000fe20000000800 */
[----:B------:R-:W-:Y:S01]  /*4fc0*/  @!PT LDS RZ, [RZ] ;  /* 0x00000000fffff984 */ /* 0x000fe20000000800 */
[----:B------:R-:W-:Y:S01]  /*4fd0*/  @!PT LDS RZ, [RZ] ;  /* 0x00000000fffff984 */ /* 0x000fe20000000800 */
[----:B------:R-:W-:Y:S01]  /*4fe0*/  @!PT LDS RZ, [RZ] ;  /* 0x00000000fffff984 */ /* 0x000fe20000000800 */
[----:B------:R2:W-:Y:S06]  /*4ff0*/  MEMBAR.ALL.CTA ;  /* 0x0000000000007992 */ /* 0x0005ec0000008000 */
[----:B--2---:R-:W2:Y:S01]  /*5000*/  FENCE.VIEW.ASYNC.S ;  /* 0x00000000000073c6 */ /* 0x004ea20000000000 */
[----:B------:R-:W1:Y:S08]  /*5010*/  @!P1 LDC R14, c[0x0][0xb20] ;  /* 0x0002c800ff0e9b82 */ /* 0x000e700000000800 */
[----:B------:R-:W1:Y:S01]  /*5020*/  @!P1 LDC R9, c[0x0][0xb0c] ;  /* 0x0002c300ff099b82 */ /* 0x000e620000000800 */
[----:B--2---:R2:W-:Y:S01]  /*5030*/  SYNCS.ARRIVE.TRANS64.RED.A1T0 RZ, [R0+URZ], RZ ;  /* 0x000000ff00ff79a7 */ /* 0x0045e200081004ff */
[----:B---3--:R-:W-:Y:S04]  /*5040*/  LOP3.LUT P4, RZ, R18, 0x1, RZ, 0xc0, !PT ;  /* 0x0000000112ff7812 */ /* 0x008fe8000788c0ff */
[----:B------:R-:W-:Y:S09]  /*5050*/  P2R R180, PR, RZ, 0x10 ;  /* 0x00000010ffb47803 */ /* 0x000ff20000000000 */
[----:B------:R-:W-:Y:S02]  /*5060*/  @P4 MOV R77, R16 ;  /* 0x00000010004d4202 */ /* 0x000fe40000000f00 */
[----:B------:R-:W-:Y:S01]  /*5070*/  @P4 LOP3.LUT R75, R17, 0xffff, RZ, 0xc0, !PT ;  /* 0x0000ffff114b4812 */ /* 0x000fe200078ec0ff */
[----:B--2-4-:R-:W-:Y:S06]  /*5080*/  @!P0 BRA `(.L_x_92) ;  /* 0x0000000000a48947 */ /* 0x014fec0003800000 */
[----:B------:R-:W-:Y:S01]  /*5090*/  IMAD.HI.U32 R21, R172, R71, RZ ;  /* 0x00000047ac157227 */ /* 0x000fe200078e00ff */
[----:B------:R-:W-:Y:S02]  /*50a0*/  ISETP.NE.AND P0, PT, R70, 0x1, PT ;  /* 0x000000014600780c */ /* 0x000fe40003f05270 */
[----:B------:R-:W-:Y:S01]  /*50b0*/  ISETP.NE.AND P2, PT, R72, 0x1, PT ;  /* 0x000000014800780c */ /* 0x000fe20003f45270 */
[----:B------:R-:W-:Y:S01]  /*50c0*/  IMAD.HI.U32 R20, R167, R152, RZ ;  /* 0x00000098a7147227 */ /* 0x000fe200078e00ff */
[----:B------:R-:W-:Y:S02]  /*50d0*/  SHF.R.U32.HI R21, RZ, R170, R21 ;  /* 0x000000aaff157219 */ /* 0x000fe40000011615 */
[----:B------:R-:W-:Y:S01]  /*50e0*/  ISETP.NE.AND P3, PT, R74, 0x1, PT ;  /* 0x000000014a00780c */ /* 0x000fe20003f65270 */
[----:B------:R-:W-:Y:S01]  /*50f0*/  IMAD.HI.U32 R24, R77, R152, RZ ;  /* 0x000000984d187227 */ /* 0x000fe200078e00ff */
[----:B------:R-:W-:Y:S02]  /*5100*/  SHF.R.U32.HI R20, RZ, R153, R20 ;  /* 0x00000099ff147219 */ /* 0x000fe40000011614 */
[----:B------:R-:W-:Y:S01]  /*5110*/  SEL R3, R172, R21, !P0 ;  /* 0x00000015ac037207 */ /* 0x000fe20004000000 */
[----:B------:R-:W-:Y:S01]  /*5120*/  IMAD.HI.U32 R21, R75, R71, RZ ;  /* 0x000000474b157227 */ /* 0x000fe200078e00ff */
[----:B------:R-:W-:Y:S02]  /*5130*/  SEL R7, R167, R20, !P3 ;  /* 0x00000014a7077207 */ /* 0x000fe40005800000 */
[----:B------:R-:W-:Y:S01]  /*5140*/  SHF.R.U32.HI R24, RZ, R153, R24 ;  /* 0x00000099ff187219 */ /* 0x000fe20000011618 */
[-C--:B------:R-:W-:Y:S04]  /*5150*/  IMAD.HI.U32 R20, R3, R68.reuse, RZ ;  /* 0x0000004403147227 */ /* 0x080fe800078e00ff */
[----:B------:R-:W-:Y:S01]  /*5160*/  IMAD.HI.U32 R22, R7, R68, RZ ;  /* 0x0000004407167227 */ /* 0x000fe200078e00ff */
[-C--:B------:R-:W-:Y:S02]  /*5170*/  @P2 SHF.R.U32.HI R3, RZ, R69.reuse, R20 ;  /* 0x00000045ff032219 */ /* 0x080fe40000011614 */
[----:B------:R-:W-:Y:S02]  /*5180*/  SHF.R.U32.HI R20, RZ, R170, R21 ;  /* 0x000000aaff147219 */ /* 0x000fe40000011615 */
[----:B------:R-:W-:Y:S01]  /*5190*/  @P2 SHF.R.U32.HI R7, RZ, R69, R22 ;  /* 0x00000045ff072219 */ /* 0x000fe20000011616 */
[C---:B------:R-:W-:Y:S01]  /*51a0*/  IMAD R2, R72.reuse, R3, RZ ;  /* 0x0000000348027224 */ /* 0x040fe200078e02ff */
[----:B------:R-:W-:Y:S02]  /*51b0*/  SEL R5, R75, R20, !P0 ;  /* 0x000000144b057207 */ /* 0x000fe40004000000 */
[----:B------:R-:W-:Y:S01]  /*51c0*/  SEL R3, R77, R24, !P3 ;  /* 0x000000184d037207 */ /* 0x000fe20005800000 */
[----:B------:R-:W-:Y:S01]  /*51d0*/  IMAD R4, R72, R7, RZ ;  /* 0x0000000748047224 */ /* 0x000fe200078e02ff */
[C---:B------:R-:W-:Y:S01]  /*51e0*/  ISETP.GE.AND P0, PT, R5.reuse, R2, PT ;  /* 0x000000020500720c */ /* 0x040fe20003f06270 */
[----:B------:R-:W-:Y:S03]  /*51f0*/  IMAD.HI.U32 R6, R5, R68, RZ ;  /* 0x0000004405067227 */ /* 0x000fe600078e00ff */
[----:B------:R-:W-:Y:S01]  /*5200*/  ISETP.GE.OR P0, PT, R3, R4, P0 ;  /* 0x000000040300720c */ /* 0x000fe20000706670 */
[----:B------:R-:W-:Y:S01]  /*5210*/  IMAD.MOV R4, RZ, RZ, -R3 ;  /* 0x000000ffff047224 */ /* 0x000fe200078e0a03 */
[-C--:B------:R-:W-:Y:S03]  /*5220*/  SHF.R.U32.HI R6, RZ, R69.reuse, R6 ;  /* 0x00000045ff067219 */ /* 0x080fe60000011606 */
[----:B------:R-:W-:Y:S01]  /*5230*/  IMAD R77, R74, R4, R77 ;  /* 0x000000044a4d7224 */ /* 0x000fe200078e024d */
[----:B------:R-:W-:Y:S05]  /*5240*/  SEL R15, R5, R6, !P2 ;  /* 0x00000006050f7207 */ /* 0x000fea0005000000 */
[----:B------:R-:W-:Y:S02]  /*5250*/  IMAD.MOV R6, RZ, RZ, -R15 ;  /* 0x000000ffff067224 */ /* 0x000fe400078e0a0f */
[C---:B------:R-:W-:Y:S04]  /*5260*/  @!P0 IMAD.HI.U32 R2, R3.reuse, R68, RZ ;  /* 0x0000004403028227 */ /* 0x040fe800078e00ff */
[----:B------:R-:W-:Y:S01]  /*5270*/  IMAD R6, R72, R6, R5 ;  /* 0x0000000648067224 */ /* 0x000fe200078e0205 */
[----:B------:R-:W-:Y:S04]  /*5280*/  @!P0 SHF.R.U32.HI R2, RZ, R69, R2 ;  /* 0x00000045ff028219 */ /* 0x000fe80000011602 */
[----:B------:R-:W-:Y:S02]  /*5290*/  @!P0 SEL R0, R3, R2, !P2 ;  /* 0x0000000203008207 */ /* 0x000fe40005000000 */
[----:B------:R-:W-:Y:S02]  /*52a0*/  IADD3 R2, PT, PT, -R5, RZ, RZ ;  /* 0x000000ff05027210 */ /* 0x000fe40007ffe1ff */
[----:B------:R-:W-:Y:S01]  /*52b0*/  @!P0 IADD3 R8, PT, PT, R15, -R0, RZ ;  /* 0x800000000f088210 */ /* 0x000fe20007ffe0ff */
[----:B------:R-:W-:Y:S02]  /*52c0*/  @!P0 IMAD R0, R7, R6, R0 ;  /* 0x0000000607008224 */ /* 0x000fe400078e0200 */
[----:B------:R-:W-:Y:S02]  /*52d0*/  IMAD R75, R70, R2, R75 ;  /* 0x00000002464b7224 */ /* 0x000fe400078e024b */
[----:B------:R-:W-:Y:S02]  /*52e0*/  @!P0 IMAD R5, R8, R72, R3 ;  /* 0x0000004808058224 */ /* 0x000fe400078e0203 */
[----:B------:R-:W-:Y:S04]  /*52f0*/  @!P0 IMAD.MOV.U32 R3, RZ, RZ, R0 ;  /* 0x000000ffff038224 */ /* 0x000fe800078e0000 */
[----:B------:R-:W-:Y:S02]  /*5300*/  IMAD R77, R3, R74, R77 ;  /* 0x0000004a034d7224 */ /* 0x000fe400078e024d */
[----:B------:R-:W-:Y:S07]  /*5310*/  IMAD R75, R5, R70, R75 ;  /* 0x00000046054b7224 */ /* 0x000fee00078e024b */
.L_x_92:
[----:B------:R-:W-:Y:S01]  /*5320*/  @!P1 IMAD.HI.U32 R0, R77, R12, RZ ;  /* 0x0000000c4d009227 */ /* 0x000fe200078e00ff */
[----:B-1----:R-:W-:Y:S01]  /*5330*/  @!P1 ISETP.NE.AND P0, PT, R10, 0x1, PT ;  /* 0x000000010a00980c */ /* 0x002fe20003f05270 */
[----:B------:R-:W-:Y:S01]  /*5340*/  ULOP3.LUT UP0, URZ, UR42, 0x1b0, URZ, 0xc0, !UPT ;  /* 0x000001b02aff7892 */ /* 0x000fe2000f80c0ff */
[----:B------:R-:W-:Y:S01]  /*5350*/  @!P1 ISETP.NE.AND P2, PT, R9, 0x1, PT ;  /* 0x000000010900980c */ /* 0x000fe20003f45270 */
[----:B------:R-:W-:Y:S01]  /*5360*/  @!P1 IMAD.HI.U32 R3, R75, R11, RZ ;  /* 0x0000000b4b039227 */ /* 0x000fe200078e00ff */
[----:B------:R-:W-:Y:S02]  /*5370*/  @!P1 SHF.R.U32.HI R0, RZ, R13, R0 ;  /* 0x0000000dff009219 */ /* 0x000fe40000011600 */
[----:B------:R-:W-:Y:S01]  /*5380*/  @P4 SHF.R.U32.HI R171, RZ, 0x10, R17 ;  /* 0x00000010ffab4819 */ /* 0x000fe20000011611 */
[----:B------:R-:W-:Y:S01]  /*5390*/  VIADD R181, R181, 0x1 ;  /* 0x00000001b5b57836 */ /* 0x000fe20000000000 */
[----:B------:R-:W-:Y:S02]  /*53a0*/  @!P1 SHF.R.U32.HI R2, RZ, R14, R3 ;  /* 0x0000000eff029219 */ /* 0x000fe40000011603 */
[----:B------:R-:W-:Y:S02]  /*53b0*/  @!P1 SEL R3, R77, R0, !P2 ;  /* 0x000000004d039207 */ /* 0x000fe40005000000 */
[----:B------:R-:W-:Y:S05]  /*53c0*/  @!P1 SEL R2, R75, R2, !P0 ;  /* 0x000000024b029207 */ /* 0x000fea0004000000 */
[----:B------:R-:W-:Y:S02]  /*53d0*/  @!P1 IMAD.IADD R0, R2, 0x1, -R3 ;  /* 0x0000000102009824 */ /* 0x000fe400078e0a03 */
[----:B------:R-:W-:Y:S02]  /*53e0*/  @!P1 IMAD.IADD R2, R3, 0x1, -R2 ;  /* 0x0000000103029824 */ /* 0x000fe400078e0a02 */
[----:B------:R-:W-:Y:S02]  /*53f0*/  @!P1 IMAD R77, R0, R9, R77 ;  /* 0x00000009004d9224 */ /* 0x000fe400078e024d */
[----:B------:R-:W-:Y:S01]  /*5400*/  @!P1 IMAD R75, R2, R10, R75 ;  /* 0x0000000a024b9224 */ /* 0x000fe200078e024b */
[----:B------:R-:W-:Y:S06]  /*5410*/  BRA.U !UP0, `(.L_x_93) ;  /* 0x0000000108407547 */ /* 0x000fec000b800000 */
[----:B------:R-:W1:Y:S01]  /*5420*/  LDCU.64 UR8, c[0x4][0x80] ;  /* 0x01001000ff0877ac */ /* 0x000e620008000a00 */
[----:B------:R-:W-:Y:S01]  /*5430*/  MOV R3, 0x0 ;  /* 0x0000000000037802 */ /* 0x000fe20000000f00 */
[----:B------:R-:W-:Y:S02]  /*5440*/  HFMA2 R12, -RZ, RZ, 0, 5.9604644775390625e-08 ;  /* 0x00000001ff0c7431 */ /* 0x000fe400000001ff */
[----:B------:R-:W-:Y:S02]  /*5450*/  IMAD.MOV.U32 R8, RZ, RZ, 0x70 ;  /* 0x00000070ff087424 */ /* 0x000fe400078e00ff */
[----:B------:R-:W-:Y:S01]  /*5460*/  IMAD.MOV.U32 R13, RZ, RZ, RZ ;  /* 0x000000ffff0d7224 */ /* 0x000fe200078e00ff */
[----:B------:R-:W2:Y:S01]  /*5470*/  LDCU.64 UR6, c[0x4][0x88] ;  /* 0x01001100ff0677ac */ /* 0x000ea20008000a00 */
[----:B------:R-:W3:Y:S01]  /*5480*/  LDC.64 R2, c[0x4][R3] ;  /* 0x0100000003027b82 */ /* 0x000ee20000000a00 */
[----:B------:R-:W4:Y:S01]  /*5490*/  LDCU.64 UR4, c[0x4][0x8] ;  /* 0x01000100ff0477ac */ /* 0x000f220008000a00 */
[----:B-1----:R-:W-:Y:S01]  /*54a0*/  MOV R5, UR9 ;  /* 0x0000000900057c02 */ /* 0x002fe20008000f00 */
[----:B------:R-:W-:Y:S01]  /*54b0*/  IMAD.U32 R4, RZ, RZ, UR8 ;  /* 0x00000008ff047e24 */ /* 0x000fe2000f8e00ff */
[----:B--2---:R-:W-:Y:S01]  /*54c0*/  MOV R7, UR7 ;  /* 0x0000000700077c02 */ /* 0x004fe20008000f00 */
[----:B------:R-:W-:Y:S01]  /*54d0*/  IMAD.U32 R6, RZ, RZ, UR6 ;  /* 0x00000006ff067e24 */ /* 0x000fe2000f8e00ff */
[----:B----4-:R-:W-:Y:S01]  /*54e0*/  MOV R11, UR5 ;  /* 0x00000005000b7c02 */ /* 0x010fe20008000f00 */
[----:B------:R-:W-:Y:S02]  /*54f0*/  IMAD.U32 R10, RZ, RZ, UR4 ;  /* 0x00000004ff0a7e24 */ /* 0x000fe4000f8e00ff */
[----:B------:R-:W-:Y:S07]  /*5500*/  LEPC R20, `(.L_x_93) ;  /* 0x000000001014794e */ /* 0x000fee0000000000 */
[----:B---3-5:R-:W-:Y:S05]  /*5510*/  CALL.ABS.NOINC R2 ;  /* 0x0000000002007343 */ /* 0x028fea0003c00000 */
.L_x_93:
[----:B------:R-:W-:Y:S01]  /*5520*/  LOP3.LUT P0, RZ, R179, 0x1b0, RZ, 0xc0, !PT ;  /* 0x000001b0b3ff7812 */ /* 0x000fe2000780c0ff */
[----:B------:R-:W-:Y:S11]  /*5530*/  BSSY.RECONVERGENT B6, `(.L_x_94) ;  /* 0x0000013000067945 */ /* 0x000ff60003800200 */
[----:B------:R-:W-:Y:S01]  /*5540*/  @!UPT UIADD3 URZ, UPT, UPT, URZ, URZ, URZ ;  /* 0x000000fffffff290 */ /* 0x000fe2000fffe0ff */
[----:B------:R-:W-:Y:S05]  /*5550*/  @!P0 BRA `(.L_x_95) ;  /* 0x0000000000408947 */ /* 0x000fea0003800000 */
        /* <DEDUP_REMOVED lines=16> */
.L_x_95:
[----:B------:R-:W-:Y:S05]  /*5660*/  BSYNC.RECONVERGENT B6 ;  /* 0x0000000000067941 */ /* 0x000fea0003800200 */
.L_x_94:
[----:B------:R-:W-:Y:S02]  /*5670*/  ISETP.NE.U32.AND P3, PT, R150, RZ, PT ;  /* 0x000000ff9600720c */ /* 0x000fe40003f65070 */
[----:B------:R-:W-:Y:S02]  /*5680*/  ISETP.NE.U32.AND P2, PT, R146, RZ, PT ;  /* 0x000000ff9200720c */ /* 0x000fe40003f45070 */
[----:B------:R-:W-:Y:S02]  /*5690*/  ISETP.NE.AND.EX P3, PT, R151, RZ, PT, P3 ;  /* 0x000000ff9700720c */ /* 0x000fe40003f65330 */
[----:B------:R-:W-:Y:S02]  /*56a0*/  PLOP3.LUT P0, PT, PT, PT, PT, 0x8, 0x80 ;  /* 0x000000000080781c */ /* 0x000fe40003f0e170 */
[----:B------:R-:W-:Y:S09]  /*56b0*/  ISETP.NE.AND.EX P2, PT, R147, RZ, PT, P2 ;  /* 0x000000ff9300720c */ /* 0x000ff20003f45320 */
[----:B------:R-:W-:Y:S05]  /*56c0*/  @!P3 BRA `(.L_x_96) ;  /* 0x00000000002cb947 */ /* 0x000fea0003800000 */
[----:B------:R-:W-:Y:S01]  /*56d0*/  ISETP.NE.U32.AND P1, PT, R148, RZ, PT ;  /* 0x000000ff9400720c */ /* 0x000fe20003f25070 */
[----:B------:R-:W-:Y:S03]  /*56e0*/  IMAD.MOV.U32 R164, RZ, RZ, 0x1 ;  /* 0x00000001ffa47424 */ /* 0x000fe600078e00ff */
[----:B------:R-:W-:Y:S11]  /*56f0*/  ISETP.NE.AND.EX P1, PT, R149, RZ, PT, P1 ;  /* 0x000000ff9500720c */ /* 0x000ff60003f25310 */
[----:B------:R-:W-:Y:S02]  /*5700*/  @!UPT UIADD3 URZ, UPT, UPT, URZ, URZ, URZ ;  /* 0x000000fffffff290 */ /* 0x000fe4000fffe0ff */
[----:B------:R-:W1:Y:S01]  /*5710*/  @P1 LDC.64 R2, c[0x0][0x888] ;  /* 0x00022200ff021b82 */ /* 0x000e620000000a00 */
[----:B------:R-:W-:Y:S04]  /*5720*/  @P1 IMAD R0, R150, UR36, RZ ;  /* 0x0000002496001c24 */ /* 0x000fe8000f8e02ff */
[----:B-1----:R-:W-:Y:S04]  /*5730*/  @P1 IMAD.WIDE R2, R0, 0x4, R2 ;  /* 0x0000000400021825 */ /* 0x002fe800078e0202 */
[----:B------:R-:W-:Y:S01]  /*5740*/  HFMA2 R0, -RZ, RZ, 0, 5.9604644775390625e-08 ;  /* 0x00000001ff007431 */ /* 0x000fe200000001ff */
[----:B-----5:R1:W5:Y:S04]  /*5750*/  @P1 LDG.E R81, desc[UR40][R2.64] ;  /* 0x0000002802511981 */ /* 0x020368000c1e1900 */
[----:B------:R-:W-:Y:S01]  /*5760*/  @!P1 PRMT R164, R0, 0x7610, R164 ;  /* 0x0000761000a49816 */ /* 0x000fe200000000a4 */
[----:B-1----:R-:W2:Y:S06]  /*5770*/  @!P1 LDC R81, c[0x0][0x880] ;  /* 0x00022000ff519b82 */ /* 0x002eac0000000800 */
.L_x_96:
[----:B------:R-:W-:Y:S05]  /*5780*/  @!P2 BRA `(.L_x_97) ;  /* 0x000000000020a947 */ /* 0x000fea0003800000 */
[----:B------:R-:W-:Y:S04]  /*5790*/  ISETP.NE.U32.AND P1, PT, R144, RZ, PT ;  /* 0x000000ff9000720c */ /* 0x000fe80003f25070 */
[----:B------:R-:W-:Y:S11]  /*57a0*/  ISETP.NE.AND.EX P1, PT, R145, RZ, PT, P1 ;  /* 0x000000ff9100720c */ /* 0x000ff60003f25310 */
[----:B------:R-:W-:Y:S02]  /*57b0*/  @!UPT UIADD3 URZ, UPT, UPT, URZ, URZ, URZ ;  /* 0x000000fffffff290 */ /* 0x000fe4000fffe0ff */
[----:B------:R-:W1:Y:S01]  /*57c0*/  @P1 LDC.64 R2, c[0x0][0x8a8] ;  /* 0x00022a00ff021b82 */ /* 0x000e620000000a00 */
[----:B------:R-:W-:Y:S04]  /*57d0*/  @P1 IMAD R0, R146, UR36, RZ ;  /* 0x0000002492001c24 */ /* 0x000fe8000f8e02ff */
[----:B-1----:R-:W-:Y:S05]  /*57e0*/  @P1 IMAD.WIDE R2, R0, 0x4, R2 ;  /* 0x0000000400021825 */ /* 0x002fea00078e0202 */
[----:B-----5:R1:W5:Y:S02]  /*57f0*/  @P1 LDG.E R78, desc[UR40][R2.64] ;  /* 0x00000028024e1981 */ /* 0x020364000c1e1900 */
[----:B-1----:R-:W3:Y:S02]  /*5800*/  @!P1 LDC R78, c[0x0][0x8a0] ;  /* 0x00022800ff4e9b82 */ /* 0x002ee40000000800 */
.L_x_97:
[----:B------:R-:W-:Y:S09]  /*5810*/  UISETP.NE.AND UP0, UPT, UR44, URZ, UPT ;  /* 0x000000ff2c00728c */ /* 0x000ff2000bf05270 */
[----:B------:R-:W-:Y:S05]  /*5820*/  BRA.U !UP0, `(.L_x_98) ;  /* 0x0000000108407547 */ /* 0x000fea000b800000 */
[----:B------:R-:W-:Y:S02]  /*5830*/  ISETP.NE.U32.AND P4, PT, R150, RZ, PT ;  /* 0x000000ff9600720c */ /* 0x000fe40003f85070 */
[----:B------:R-:W-:Y:S02]  /*5840*/  PLOP3.LUT P0, PT, PT, PT, PT, 0x80, 0x8 ;  /* 0x000000000008781c */ /* 0x000fe40003f0f070 */
[----:B------:R-:W-:Y:S11]  /*5850*/  ISETP.NE.AND.EX P4, PT, R151, RZ, PT, P4 ;  /* 0x000000ff9700720c */ /* 0x000ff60003f85340 */
[----:B------:R-:W-:Y:S02]  /*5860*/  @!UPT UIADD3 URZ, UPT, UPT, URZ, URZ, URZ ;  /* 0x000000fffffff290 */ /* 0x000fe4000fffe0ff */
[----:B------:R-:W-:Y:S01]  /*5870*/  @P4 LOP3.LUT P1, RZ, R164, 0xff, RZ, 0xc0, !PT ;  /* 0x000000ffa4ff4812 */ /* 0x000fe2000782c0ff */
[----:B------:R-:W1:Y:S03]  /*5880*/  @P4 LDC.64 R2, c[0x0][0x888] ;  /* 0x00022200ff024b82 */ /* 0x000e660000000a00 */
[----:B------:R-:W-:Y:S02]  /*5890*/  @P4 PLOP3.LUT P0, PT, P1, PT, PT, 0x80, 0x8 ;  /* 0x000000000008481c */ /* 0x000fe40000f0f070 */
[----:B--2--5:R-:W-:Y:S04]  /*58a0*/  @P4 FSETP.NEU.AND P1, PT, R81, RZ, PT ;  /* 0x000000ff5100420b */ /* 0x024fe80003f2d000 */
[----:B------:R-:W-:Y:S02]  /*58b0*/  @P4 SEL R0, RZ, 0xffffffff, P1 ;  /* 0xffffffffff004807 */ /* 0x000fe40000800000 */
[----:B-1----:R-:W-:Y:S04]  /*58c0*/  @P4 ISETP.NE.U32.AND P2, PT, R2, RZ, PT ;  /* 0x000000ff0200420c */ /* 0x002fe80003f45070 */
[----:B------:R-:W-:Y:S04]  /*58d0*/  @P4 ISETP.NE.AND.EX P2, PT, R3, RZ, PT, P2 ;  /* 0x000000ff0300420c */ /* 0x000fe80003f45320 */
[----:B------:R-:W-:Y:S02]  /*58e0*/  @!P0 SEL R0, RZ, 0xffffffff, P2 ;  /* 0xffffffffff008807 */ /* 0x000fe40001000000 */
[----:B------:R-:W-:Y:S02]  /*58f0*/  @!P4 FSETP.EQ.AND P0, PT, R81, RZ, PT ;  /* 0x000000ff5100c20b */ /* 0x000fe40003f02000 */
[----:B------:R-:W-:Y:S04]  /*5900*/  @P4 LOP3.LUT R0, R0, 0x1, RZ, 0xc0, !PT ;  /* 0x0000000100004812 */ /* 0x000fe800078ec0ff */
[----:B------:R-:W-:Y:S11]  /*5910*/  @P4 ISETP.EQ.U32.AND P0, PT, R0, 0x1, PT ;  /* 0x000000010000480c */ /* 0x000ff60003f02070 */
[----:B------:R-:W-:Y:S02]  /*5920*/  @!UPT UIADD3 URZ, UPT, UPT, URZ, URZ, URZ ;  /* 0x000000fffffff290 */ /* 0x000fe4000fffe0ff */
.L_x_98:
[----:B------:R-:W-:Y:S01]  /*5930*/  @!P0 SHF.L.U32 R0, R173, 0x1f, RZ ;  /* 0x0000001fad008819 */ /* 0x000fe200000006ff */
[----:B------:R-:W-:Y:S01]  /*5940*/  BSSY B1, `(.L_x_99) ;  /* 0x0000038000017945 */ /* 0x000fe20003800000 */
[C---:B------:R-:W-:Y:S01]  /*5950*/  LEA R156, R76.reuse, UR43, 0x3 ;  /* 0x0000002b4c9c7c11 */ /* 0x040fe2000f8e18ff */
[----:B------:R-:W-:Y:S01]  /*5960*/  IMAD R64, R76, 0x40, R79 ;  /* 0x000000404c407824 */ /* 0x000fe200078e024f */
[----:B------:R-:W1:Y:S01]  /*5970*/  @!P0 SYNCS.PHASECHK.TRANS64.TRYWAIT P1, [UR43+0x110], R0 ;  /* 0x00011000ff0085a7 */ /* 0x000e62000802112b */
[----:B------:R-:W-:Y:S02]  /*5980*/  SHF.L.U32 R5, R175, 0x1f, RZ ;  /* 0x0000001faf057819 */ /* 0x000fe400000006ff */
[----:B------:R-:W-:Y:S02]  /*5990*/  CS2R R86, SRZ ;  /* 0x0000000000567805 */ /* 0x000fe4000001ff00 */
[----:B------:R-:W-:Y:S02]  /*59a0*/  PLOP3.LUT P5, PT, PT, PT, PT, 0x8, 0x80 ;  /* 0x000000000080781c */ /* 0x000fe40003fae170 */
[----:B------:R-:W-:Y:S02]  /*59b0*/  CS2R R84, SRZ ;  /* 0x0000000000547805 */ /* 0x000fe4000001ff00 */
[----:B------:R-:W-:Y:S02]  /*59c0*/  CS2R R90, SRZ ;  /* 0x00000000005a7805 */ /* 0x000fe4000001ff00 */
[----:B------:R-:W-:Y:S02]  /*59d0*/  CS2R R88, SRZ ;  /* 0x0000000000587805 */ /* 0x000fe4000001ff00 */
[----:B------:R-:W-:Y:S02]  /*59e0*/  CS2R R98, SRZ ;  /* 0x0000000000627805 */ /* 0x000fe4000001ff00 */
[----:B------:R-:W-:Y:S02]  /*59f0*/  CS2R R96, SRZ ;  /* 0x0000000000607805 */ /* 0x000fe4000001ff00 */
[----:B------:R-:W-:Y:S02]  /*5a00*/  CS2R R94, SRZ ;  /* 0x00000000005e7805 */ /* 0x000fe4000001ff00 */
[----:B------:R-:W-:Y:S01]  /*5a10*/  CS2R R92, SRZ ;  /* 0x00000000005c7805 */ /* 0x000fe2000001ff00 */
[----:B------:R4:W2:Y:S01]  /*5a20*/  SYNCS.PHASECHK.TRANS64.TRYWAIT P4, [R156+URZ+0x150], R5 ;  /* 0x000150059c0075a7 */ /* 0x0008a200080811ff */
[----:B-1----:R-:W-:Y:S01]  /*5a30*/  @!P0 PLOP3.LUT P5, PT, P1, PT, PT, 0x8, 0x80 ;  /* 0x000000000080881c */ /* 0x002fe20000fae170 */
[----:B------:R-:W-:Y:S01]  /*5a40*/  @!UPT UIADD3 URZ, UPT, UPT, URZ, URZ, URZ ;  /* 0x000000fffffff290 */ /* 0x000fe2000fffe0ff */
[----:B----4-:R-:W-:Y:S11]  /*5a50*/  @P0 BRA `(.L_x_100) ;  /* 0x0000000000980947 */ /* 0x010ff60003800000 */
[----:B------:R-:W-:Y:S01]  /*5a60*/  ISETP.NE.U32.AND P0, PT, RZ, UR38, PT ;  /* 0x00000026ff007c0c */ /* 0x000fe2000bf05070 */
[----:B------:R-:W-:Y:S01]  /*5a70*/  BSSY B0, `(.L_x_101) ;  /* 0x0000016000007945 */ /* 0x000fe20003800000 */
[----:B--2--5:R-:W-:Y:S02]  /*5a80*/  FSETP.NEU.AND P2, PT, R81, RZ, PT ;  /* 0x000000ff5100720b */ /* 0x024fe40003f4d000 */
[----:B------:R-:W-:Y:S02]  /*5a90*/  CS2R R94, SRZ ;  /* 0x00000000005e7805 */ /* 0x000fe4000001ff00 */
[----:B------:R-:W-:Y:S02]  /*5aa0*/  ISETP.NE.AND.EX P0, PT, RZ, UR39, PT, P0 ;  /* 0x00000027ff007c0c */ /* 0x000fe4000bf05300 */
[----:B------:R-:W-:Y:S02]  /*5ab0*/  CS2R R92, SRZ ;  /* 0x00000000005c7805 */ /* 0x000fe4000001ff00 */
[----:B------:R-:W-:Y:S02]  /*5ac0*/  LOP3.LUT P1, RZ, R164, 0xff, RZ, 0xc0, !PT ;  /* 0x000000ffa4ff7812 */ /* 0x000fe4000782c0ff */
[----:B------:R-:W-:Y:S02]  /*5ad0*/  CS2R R98, SRZ ;  /* 0x0000000000627805 */ /* 0x000fe4000001ff00 */
[----:B------:R-:W-:Y:S02]  /*5ae0*/  SEL R0, RZ, 0xffffffff, P2 ;  /* 0xffffffffff007807 */ /* 0x000fe40001000000 */
[----:B------:R-:W-:Y:S02]  /*5af0*/  CS2R R96, SRZ ;  /* 0x0000000000607805 */ /* 0x000fe4000001ff00 */
[----:B------:R-:W-:Y:S02]  /*5b00*/  SEL R3, RZ, 0xffffffff, P0 ;  /* 0xffffffffff037807 */ /* 0x000fe40000000000 */
[----:B------:R-:W-:Y:S02]  /*5b10*/  CS2R R90, SRZ ;  /* 0x00000000005a7805 */ /* 0x000fe4000001ff00 */
[----:B------:R-:W-:Y:S02]  /*5b20*/  CS2R R88, SRZ ;  /* 0x0000000000587805 */ /* 0x000fe4000001ff00 */
[----:B------:R-:W-:Y:S02]  /*5b30*/  CS2R R86, SRZ ;  /* 0x0000000000567805 */ /* 0x000fe4000001ff00 */
[----:B------:R-:W-:Y:S02]  /*5b40*/  @P3 SEL R0, R3, R0, !P1 ;  /* 0x0000000003003207 */ /* 0x000fe40004800000 */
[----:B------:R-:W-:Y:S02]  /*5b50*/  CS2R R84, SRZ ;  /* 0x0000000000547805 */ /* 0x000fe4000001ff00 */
[----:B------:R-:W-:Y:S04]  /*5b60*/  LOP3.LUT R0, R0, 0x1, RZ, 0xc0, !PT ;  /* 0x0000000100007812 */ /* 0x000fe800078ec0ff */
[----:B------:R-:W-:Y:S01]  /*5b70*/  ISETP.NE.U32.AND P0, PT, R0, 0x1, PT ;  /* 0x000000010000780c */ /* 0x000fe20003f05070 */
[----:B------:R-:W-:Y:S01]  /*5b80*/  @!UPT UIADD3 URZ, UPT, UPT, URZ, URZ, URZ ;  /* 0x000000fffffff290 */ /* 0x000fe2000fffe0ff */
[----:B------:R-:W-:Y:S11]  /*5b90*/  @!P5 BRA `(.L_x_102) ;  /* 0x00000000000cd947 */ /* 0x000ff60003800000 */
[----:B------:R-:W-:Y:S04]  /*5ba0*/  SHF.L.U32 R3, R173, 0x1f, RZ ;  /* 0x0000001fad037819 */ /* 0x000fe800000006ff */
[----:B------:R-:W1:Y:S02]  /*5bb0*/  SYNCS.PHASECHK.TRANS64.TRYWAIT P1, [UR43+0x110], R3 ;  /* 0x00011003ff0075a7 */ /* 0x000e64000802112b */
[----:B-1----:R-:W-:Y:S05]  /*5bc0*/  @!P1 BRA `(.L_x_103) ;  /* 0x0000002000989947 */ /* 0x002fea0003800000 */
.L_x_102:
[----:B------:R-:W-:Y:S05]  /*5bd0*/  BSYNC B0 ;  /* 0x0000000000007941 */ /* 0x000fea0003800000 */
.L_x_101:
[----:B------:R4:W2:Y:S01]  /*5be0*/  @P0 LDS.128 R92, [R168+UR43+0x200] ;  /* 0x0002002ba85c0984 */ /* 0x0008a20008000c00 */
[----:B------:R-:W-:Y:S01]  /*5bf0*/  UIADD3 UR4, UPT, UPT, UR43, 0x118, URZ ;  /* 0x000001182b047890 */ /* 0x000fe2000fffe0ff */
[----:B------:R-:W-:Y:S02]  /*5c00*/  LOP3.LUT R173, R173, 0x1, RZ, 0x3c, !PT ;  /* 0x00000001adad7812 */ /* 0x000fe400078e3cff */
[----:B------:R4:W1:Y:S01]  /*5c10*/  @P0 LDS.128 R96, [R178+0x10] ;  /* 0x00001000b2600984 */ /* 0x0008620000000c00 */
[----:B------:R-:W-:Y:S03]  /*5c20*/  UPRMT UR4, UR37, 0x654, UR4 ;  /* 0x0000065425047896 */ /* 0x000fe60008000004 */
[----:B------:R4:W1:Y:S04]  /*5c30*/  @P0 LDS.128 R88, [R177+0x20] ;  /* 0x00002000b1580984 */ /* 0x0008680000000c00 */
[----:B------:R4:W1:Y:S01]  /*5c40*/  @P0 LDS.128 R84, [R176+0x30] ;  /* 0x00003000b0540984 */ /* 0x0008620000000c00 */
[----:B------:R-:W-:Y:S01]  /*5c50*/  @!PT LDS RZ, [RZ] ;  /* 0x00000000fffff984 */ /* 0x000fe20000000800 */
[----:B------:R-:W-:Y:S01]  /*5c60*/  @!PT LDS RZ, [RZ] ;  /* 0x00000000fffff984 */ /* 0x000fe20000000800 */
[----:B------:R-:W-:Y:S01]  /*5c70*/  @!PT LDS RZ, [RZ] ;  /* 0x00000000fffff984 */ /* 0x000fe20000000800 */
[----:B------:R-:W-:Y:S01]  /*5c80*/  @!PT LDS RZ, [RZ] ;  /* 0x00000000fffff984 */ /* 0x000fe20000000800 */
[----:B------:R5:W-:Y:S06]  /*5c90*/  MEMBAR.ALL.CTA ;  /* 0x0000000000007992 */ /* 0x000bec0000008000 */
[----:B-----5:R-:W5:Y:S02]  /*5ca0*/  FENCE.VIEW.ASYNC.S ;  /* 0x00000000000073c6 */ /* 0x020f640000000000 */
[----:B-----5:R-:W-:Y:S01]  /*5cb0*/  SYNCS.ARRIVE.TRANS64.RED.A1T0 RZ, [UR4], RZ ;  /* 0x000000ffffff79a7 */ /* 0x020fe20008100404 */
.L_x_100:
[----:B------:R-:W-:Y:S05]  /*5cc0*/  BSYNC B1 ;  /* 0x0000000000017941 */ /* 0x000fea0003800000 */
.L_x_99:
[----:B-1----:R-:W-:Y:S04]  /*5cd0*/  SHF.R.U32.HI R0, RZ, 0x15, R64 ;  /* 0x00000015ff007819 */ /* 0x002fe80000011640 */
[----:B------:R-:W-:Y:S01]  /*5ce0*/  LOP3.LUT P0, RZ, R0, 0x3, R169, 0x48, !PT ;  /* 0x0000000300ff7812 */ /* 0x000fe200078048a9 */
[----:B------:R-:W-:Y:S01]  /*5cf0*/  @!UPT UIADD3 URZ, UPT, UPT, URZ, URZ, URZ ;  /* 0x000000fffffff290 */ /* 0x000fe2000fffe0ff */
[----:B--2---:R-:W-:Y:S11]  /*5d00*/  @P4 BRA `(.L_x_104) ;  /* 0x0000000000084947 */ /* 0x004ff60003800000 */
[----:B------:R-:W1:Y:S02]  /*5d10*/  SYNCS.PHASECHK.TRANS64.TRYWAIT P1, [R156+URZ+0x150], R5 ;  /* 0x000150059c0075a7 */ /* 0x000e6400080211ff */
[----:B-1----:R-:W-:Y:S05]  /*5d20*/  @!P1 BRA `(.L_x_105) ;  /* 0x0000002000589947 */ /* 0x002fea0003800000 */
.L_x_104:
        /* <DEDUP_REMOVED lines=17> */
.L_x_106:
[----:B------:R-:W-:Y:S01]  /*5e40*/  LOP3.LUT P0, RZ, R166, 0x60, RZ, 0xc0, !PT ;  /* 0x00000060a6ff7812 */ /* 0x000fe2000780c0ff */
[----:B------:R-:W-:Y:S05]  /*5e50*/  WARPSYNC.ALL ;  /* 0x0000000000007948 */ /* 0x000fea0003800000 */
[----:B------:R-:W-:Y:S01]  /*5e60*/  R2UR UR4, R64 ;  /* 0x00000000400472ca */ /* 0x000fe200000e0000 */
[----:B------:R-:W-:Y:S01]  /*5e70*/  BSSY.RECONVERGENT B0, `(.L_x_107) ;  /* 0x0000121000007945 */ /* 0x000fe20003800200 */
[-C--:B------:R-:W-:Y:S02]  /*5e80*/  F2FP.F16.E4M3.UNPACK_B R82, R92.reuse ;  /* 0x0000005cff52723e */ /* 0x080fe400020006ff */
[----:B------:R-:W-:Y:S02]  /*5e90*/  F2FP.F16.E4M3.UNPACK_B R109, R92.H1 ;  /* 0x0000005cff6d723e */ /* 0x000fe400030006ff */
[-C--:B------:R-:W-:Y:S01]  /*5ea0*/  F2FP.F16.E4M3.UNPACK_B R107, R93.reuse ;  /* 0x0000005dff6b723e */ /* 0x080fe200020006ff */
[--C-:B------:R-:W-:Y:S01]  /*5eb0*/  HADD2.F32 R80, -RZ, R82.reuse.H0_H0 ;  /* 0x20000052ff507230 */ /* 0x100fe20000004100 */
[----:B------:R-:W-:Y:S01]  /*5ec0*/  F2FP.F16.E4M3.UNPACK_B R105, R93.H1 ;  /* 0x0000005dff69723e */ /* 0x000fe200030006ff */
[----:B------:R-:W-:Y:S01]  /*5ed0*/  HADD2.F32 R82, -RZ, R82.H1_H1 ;  /* 0x30000052ff527230 */ /* 0x000fe20000004100 */
[-C--:B------:R-:W-:Y:S01]  /*5ee0*/  F2FP.F16.E4M3.UNPACK_B R130, R84.reuse ;  /* 0x00000054ff82723e */ /* 0x080fe200020006ff */
[--C-:B------:R-:W-:Y:S01]  /*5ef0*/  HADD2.F32 R83, -RZ, R109.reuse.H0_H0 ;  /* 0x2000006dff537230 */ /* 0x100fe20000004100 */
[----:B------:R-:W-:Y:S01]  /*5f00*/  F2FP.F16.E4M3.UNPACK_B R132, R84.H1 ;  /* 0x00000054ff84723e */ /* 0x000fe200030006ff */
[----:B-1----:R-:W3:Y:S01]  /*5f10*/  LDTM.x64 R4, tmem[UR4] ;  /* 0x00000004000479ee */ /* 0x002ee20008340000 */
[----:B------:R-:W-:Y:S01]  /*5f20*/  NOP ;  /* 0x0000000000007918 */ /* 0x000fe20000000000 */
[----:B------:R-:W-:Y:S01]  /*5f30*/  R2UR UR5, R156 ;  /* 0x000000009c0572ca */ /* 0x000fe200000e0000 */
[--C-:B------:R-:W-:Y:S01]  /*5f40*/  HADD2.F32 R129, -RZ, R130.reuse.H0_H0 ;  /* 0x20000082ff817230 */ /* 0x100fe20000004100 */
[----:B------:R-:W-:Y:S01]  /*5f50*/  F2FP.F16.E4M3.UNPACK_B R93, R94 ;  /* 0x0000005eff5d723e */ /* 0x000fe200020006ff */
[----:B------:R-:W-:Y:S01]  /*5f60*/  HADD2.F32 R130, -RZ, R130.H1_H1 ;  /* 0x30000082ff827230 */ /* 0x000fe20000004100 */
[-C--:B------:R-:W-:Y:S01]  /*5f70*/  F2FP.F16.E4M3.UNPACK_B R134, R85.reuse ;  /* 0x00000055ff86723e */ /* 0x080fe200020006ff */
[----:B------:R-:W-:Y:S01]  /*5f80*/  HADD2.F32 R84, -RZ, R109.H1_H1 ;  /* 0x3000006dff547230 */ /* 0x000fe20000004100 */
[----:B------:R-:W-:Y:S01]  /*5f90*/  F2FP.F16.E4M3.UNPACK_B R136, R85.H1 ;  /* 0x00000055ff88723e */ /* 0x000fe200030006ff */
[--C-:B------:R-:W-:Y:S01]  /*5fa0*/  HADD2.F32 R85, -RZ, R107.reuse.H0_H0 ;  /* 0x2000006bff557230 */ /* 0x100fe20000004100 */
[-C--:B------:R-:W-:Y:S01]  /*5fb0*/  F2FP.F16.E4M3.UNPACK_B R138, R86.reuse ;  /* 0x00000056ff8a723e */ /* 0x080fe200020006ff */
[--C-:B------:R-:W-:Y:S01]  /*5fc0*/  HADD2.F32 R133, -RZ, R134.reuse.H0_H0 ;  /* 0x20000086ff857230 */ /* 0x100fe20000004100 */
[----:B------:R-:W-:Y:S01]  /*5fd0*/  F2FP.F16.E4M3.UNPACK_B R140, R86.H1 ;  /* 0x00000056ff8c723e */ /* 0x000fe200030006ff */
[----:B------:R-:W-:Y:S01]  /*5fe0*/  HADD2.F32 R86, -RZ, R107.H1_H1 ;  /* 0x3000006bff567230 */ /* 0x000fe20000004100 */
[----:B------:R-:W-:Y:S01]  /*5ff0*/  F2FP.F16.E4M3.UNPACK_B R142, R87 ;  /* 0x00000057ff8e723e */ /* 0x000fe200020006ff */
[----:B------:R-:W-:Y:S01]  /*6000*/  UIADD3 UR5, UPT, UPT, UR5, 0x170, URZ ;  /* 0x0000017005057890 */ /* 0x000fe2000fffe0ff */
[----:B------:R-:W-:Y:S01]  /*6010*/  HADD2.F32 R134, -RZ, R134.H1_H1 ;  /* 0x30000086ff867230 */ /* 0x000fe20000004100 */
[----:B------:R-:W-:Y:S01]  /*6020*/  F2FP.F16.E4M3.UNPACK_B R114, R88 ;  /* 0x00000058ff72723e */ /* 0x000fe200020006ff */
[--C-:B------:R-:W-:Y:S01]  /*6030*/  HADD2.F32 R137, -RZ, R138.reuse.H0_H0 ;  /* 0x2000008aff897230 */ /* 0x100fe20000004100 */
[----:B------:R-:W-:Y:S01]  /*6040*/  UPRMT UR5, UR37, 0x654, UR5 ;  /* 0x0000065425057896 */ /* 0x000fe20008000005 */
[----:B------:R-:W-:Y:S01]  /*6050*/  HADD2.F32 R138, -RZ, R138.H1_H1 ;  /* 0x3000008aff8a7230 */ /* 0x000fe20000004100 */
[-C--:B------:R-:W-:Y:S01]  /*6060*/  F2FP.F16.E4M3.UNPACK_B R118, R89.reuse ;  /* 0x00000059ff76723e */ /* 0x080fe200020006ff */
[--C-:B------:R-:W-:Y:S01]  /*6070*/  HADD2.F32 R113, -RZ, R114.reuse.H0_H0 ;  /* 0x20000072ff717230 */ /* 0x100fe20000004100 */
[----:B------:R-:W-:Y:S01]  /*6080*/  F2FP.F16.E4M3.UNPACK_B R120, R89.H1 ;  /* 0x00000059ff78723e */ /* 0x000fe200030006ff */
[C---:B---3-5:R-:W-:Y:S01]  /*6090*/  FMUL R4, R78.reuse, R4 ;  /* 0x000000044e047220 */ /* 0x068fe20000400000 */
[C---:B------:R-:W-:Y:S01]  /*60a0*/  FMUL R5, R78.reuse, R5 ;  /* 0x000000054e057220 */ /* 0x040fe20000400000 */
[C---:B------:R-:W-:Y:S01]  /*60b0*/  FMUL R8, R78.reuse, R8 ;  /* 0x000000084e087220 */ /* 0x040fe20000400000 */
[C---:B------:R-:W-:Y:S01]  /*60c0*/  FMUL R9, R78.reuse, R9 ;  /* 0x000000094e097220 */ /* 0x040fe20000400000 */
[----:B------:R-:W-:Y:S01]  /*60d0*/  SYNCS.ARRIVE.TRANS64.RED.A1T0 RZ, [UR5], RZ ;  /* 0x000000ffffff79a7 */ /* 0x000fe20008100405 */
[C---:B------:R-:W-:Y:S01]  /*60e0*/  FFMA R4, R81.reuse, R80, R4 ;  /* 0x0000005051047223 */ /* 0x040fe20000000004 */
[C---:B------:R-:W-:Y:S01]  /*60f0*/  FFMA R5, R81.reuse, R82, R5 ;  /* 0x0000005251057223 */ /* 0x040fe20000000005 */
[----:B------:R-:W-:Y:S02]  /*6100*/  HADD2.F32 R89, -RZ, R93.H0_H0 ;  /* 0x2000005dff597230 */ /* 0x000fe40000004100 */
[C---:B------:R-:W-:Y:S01]  /*6110*/  FMUL R12, R78.reuse, R12 ;  /* 0x0000000c4e0c7220 */ /* 0x040fe20000400000 */
        /* <DEDUP_REMOVED lines=11> */
[----:B------:R-:W-:Y:S02]  /*61d0*/  HADD2.F32 R114, -RZ, R114.H1_H1 ;  /* 0x30000072ff727230 */ /* 0x000fe40000004100 */
[C---:B------:R-:W-:Y:S01]  /*61e0*/  FMUL R32, R78.reuse, R36 ;  /* 0x000000244e207220 */ /* 0x040fe20000400000 */
[C---:B------:R-:W-:Y:S01]  /*61f0*/  FMUL R33, R78.reuse, R37 ;  /* 0x000000254e217220 */ /* 0x040fe20000400000 */
[--C-:B------:R-:W-:Y:S02]  /*6200*/  HADD2.F32 R117, -RZ, R118.reuse.H0_H0 ;  /* 0x20000076ff757230 */ /* 0x100fe40000004100 */
[C---:B------:R-:W-:Y:S01]  /*6210*/  FMUL R36, R78.reuse, R40 ;  /* 0x000000284e247220 */ /* 0x040fe20000400000 */
[----:B------:R-:W-:Y:S02]  /*6220*/  HADD2.F32 R118, -RZ, R118.H1_H1 ;  /* 0x30000076ff767230 */ /* 0x000fe40000004100 */
        /* <DEDUP_REMOVED lines=8> */
[----:B------:R-:W-:Y:S01]  /*62b0*/  F2FP.F16.E4M3.UNPACK_B R92, R94.H1 ;  /* 0x0000005eff5c723e */ /* 0x000fe200030006ff */
[C---:B------:R-:W-:Y:S01]  /*62c0*/  FMUL R53, R78.reuse, R57 ;  /* 0x000000394e357220 */ /* 0x040fe20000400000 */
[C---:B------:R-:W-:Y:S01]  /*62d0*/  FMUL R56, R78.reuse, R60 ;  /* 0x0000003c4e387220 */ /* 0x040fe20000400000 */
[----:B------:R-:W-:Y:S01]  /*62e0*/  F2FP.F16.E4M3.UNPACK_B R141, R87.H1 ;  /* 0x00000057ff8d723e */ /* 0x000fe200030006ff */
[C---:B------:R-:W-:Y:S01]  /*62f0*/  FMUL R57, R78.reuse, R61 ;  /* 0x0000003d4e397220 */ /* 0x040fe20000400000 */
[----:B------:R-:W-:Y:S02]  /*6300*/  HADD2.F32 R80, -RZ, R142.H1_H1 ;  /* 0x3000008eff507230 */ /* 0x000fe40000004100 */
[C---:B------:R-:W-:Y:S01]  /*6310*/  FMUL R60, R78.reuse, R64 ;  /* 0x000000404e3c7220 */ /* 0x040fe20000400000 */
[----:B------:R-:W-:Y:S01]  /*6320*/  F2FP.F16.E4M3.UNPACK_B R116, R88.H1 ;  /* 0x00000058ff74723e */ /* 0x000fe200030006ff */
[C---:B------:R-:W-:Y:S01]  /*6330*/  FMUL R61, R78.reuse, R65 ;  /* 0x000000414e3d7220 */ /* 0x040fe20000400000 */
[C---:B------:R-:W-:Y:S01]  /*6340*/  FMUL R6, R78.reuse, R6 ;  /* 0x000000064e067220 */ /* 0x040fe20000400000 */
[----:B------:R-:W-:Y:S01]  /*6350*/  F2FP.F16.E4M3.UNPACK_B R94, R95 ;  /* 0x0000005fff5e723e */ /* 0x000fe200020006ff */
[C---:B------:R-:W-:Y:S01]  /*6360*/  FMUL R7, R78.reuse, R7 ;  /* 0x000000074e077220 */ /* 0x040fe20000400000 */
[--C-:B------:R-:W-:Y:S02]  /*6370*/  HADD2.F32 R87, -RZ, R105.reuse.H0_H0 ;  /* 0x20000069ff577230 */ /* 0x100fe40000004100 */
[C---:B------:R-:W-:Y:S01]  /*6380*/  FFMA R6, R81.reuse, R83, R6 ;  /* 0x0000005351067223 */ /* 0x040fe20000000006 */
[----:B------:R-:W-:Y:S01]  /*6390*/  F2FP.F16.E4M3.UNPACK_B R122, R90 ;  /* 0x0000005aff7a723e */ /* 0x000fe200020006ff */
[C---:B------:R-:W-:Y:S01]  /*63a0*/  FFMA R7, R81.reuse, R84, R7 ;  /* 0x0000005451077223 */ /* 0x040fe20000000007 */
[C---:B------:R-:W-:Y:S01]  /*63b0*/  FFMA R8, R81.reuse, R85, R8 ;  /* 0x0000005551087223 */ /* 0x040fe20000000008 */
[----:B------:R-:W-:Y:S01]  /*63c0*/  F2FP.F16.E4M3.UNPACK_B R124, R90.H1 ;  /* 0x0000005aff7c723e */ /* 0x000fe200030006ff */
[----:B------:R-:W-:Y:S02]  /*63d0*/  HADD2.F32 R88, -RZ, R105.H1_H1 ;  /* 0x30000069ff587230 */ /* 0x000fe40000004100 */
[----:B------:R-:W-:Y:S01]  /*63e0*/  FFMA R9, R81, R86, R9 ;  /* 0x0000005651097223 */ /* 0x000fe20000000009 */
[----:B------:R-:W-:Y:S01]  /*63f0*/  F2FP.SATFINITE.RELU.E4M3.F32.PACK_AB_MERGE_C R156, R7, R6, RZ ;  /* 0x00000006079c723e */ /* 0x000fe200048078ff */
[----:B------:R-:W-:Y:S02]  /*6400*/  HADD2.F32 R90, -RZ, R93.H1_H1 ;  /* 0x3000005dff5a7230 */ /* 0x000fe40000004100 */
[C---:B------:R-:W-:Y:S01]  /*6410*/  FMUL R10, R78.reuse, R10 ;  /* 0x0000000a4e0a7220 */ /* 0x040fe20000400000 */
[--C-:B------:R-:W-:Y:S01]  /*6420*/  HADD2.F32 R93, -RZ, R94.reuse.H0_H0 ;  /* 0x2000005eff5d7230 */ /* 0x100fe20000004100 */
[----:B------:R-:W-:Y:S01]  /*6430*/  F2FP.SATFINITE.RELU.E4M3.F32.PACK_AB_MERGE_C R156, R5, R4, R156 ;  /* 0x00000004059c723e */ /* 0x000fe2000480789c */
[----:B------:R-:W-:Y:S02]  /*6440*/  HADD2.F32 R94, -RZ, R94.H1_H1 ;  /* 0x3000005eff5e7230 */ /* 0x000fe40000004100 */
[C---:B------:R-:W-:Y:S01]  /*6450*/  FFMA R10, R81.reuse, R87, R10 ;  /* 0x00000057510a7223 */ /* 0x040fe2000000000a */
[--C-:B------:R-:W-:Y:S02]  /*6460*/  HADD2.F32 R121, -RZ, R122.reuse.H0_H0 ;  /* 0x2000007aff797230 */ /* 0x100fe40000004100 */
[C---:B------:R-:W-:Y:S01]  /*6470*/  FMUL R11, R78.reuse, R11 ;  /* 0x0000000b4e0b7220 */ /* 0x040fe20000400000 */
[----:B------:R-:W-:Y:S01]  /*6480*/  F2FP.F16.E4M3.UNPACK_B R126, R91 ;  /* 0x0000005bff7e723e */ /* 0x000fe200020006ff */
[----:B------:R-:W-:Y:S01]  /*6490*/  HADD2.F32 R122, -RZ, R122.H1_H1 ;  /* 0x3000007aff7a7230 */ /* 0x000fe20000004100 */
[----:B------:R-:W-:Y:S01]  /*64a0*/  F2FP.F16.E4M3.UNPACK_B R103, R95.H1 ;  /* 0x0000005fff67723e */ /* 0x000fe200030006ff */
[C---:B------:R-:W-:Y:S01]  /*64b0*/  FFMA R11, R81.reuse, R88, R11 ;  /* 0x00000058510b7223 */ /* 0x040fe2000000000b */
[----:B------:R-:W-:Y:S01]  /*64c0*/  F2FP.F16.E4M3.UNPACK_B R128, R91.H1 ;  /* 0x0000005bff80723e */ /* 0x000fe200030006ff */
[----:B------:R-:W-:Y:S02]  /*64d0*/  HADD2.F32 R91, -RZ, R92.H0_H0 ;  /* 0x2000005cff5b7230 */ /* 0x000fe40000004100 */
[C---:B------:R-:W-:Y:S01]  /*64e0*/  FFMA R12, R81.reuse, R89, R12 ;  /* 0x00000059510c7223 */ /* 0x040fe2000000000c */
[----:B------:R-:W-:Y:S01]  /*64f0*/  FFMA R13, R81, R90, R13 ;  /* 0x0000005a510d7223 */ /* 0x000fe2000000000d */
[----:B------:R-:W-:Y:S01]  /*6500*/  F2FP.SATFINITE.RELU.E4M3.F32.PACK_AB_MERGE_C R157, R11, R10, RZ ;  /* 0x0000000a0b9d723e */ /* 0x000fe200048078ff */
[--C-:B------:R-:W-:Y:S01]  /*6510*/  HADD2.F32 R125, -RZ, R126.reuse.H0_H0 ;  /* 0x2000007eff7d7230 */ /* 0x100fe20000004100 */
[----:B------:R-:W-:Y:S01]  /*6520*/  F2FP.F16.E4M3.UNPACK_B R101, R96 ;  /* 0x00000060ff65723e */ /* 0x000fe200020006ff */
[----:B------:R-:W-:Y:S01]  /*6530*/  HADD2.F32 R126, -RZ, R126.H1_H1 ;  /* 0x3000007eff7e7230 */ /* 0x000fe20000004100 */
[----:B------:R-:W-:Y:S01]  /*6540*/  F2FP.SATFINITE.RELU.E4M3.F32.PACK_AB_MERGE_C R157, R9, R8, R157 ;  /* 0x00000008099d723e */ /* 0x000fe2000480789d */
[----:B------:R-:W-:Y:S02]  /*6550*/  HADD2.F32 R83, -RZ, R142.H0_H0 ;  /* 0x2000008eff537230 */ /* 0x000fe40000004100 */
[C---:B------:R-:W-:Y:S01]  /*6560*/  FMUL R14, R78.reuse, R14 ;  /* 0x0000000e4e0e7220 */ /* 0x040fe20000400000 */
[----:B------:R-:W-:Y:S02]  /*6570*/  HADD2.F32 R92, -RZ, R92.H1_H1 ;  /* 0x3000005cff5c7230 */ /* 0x000fe40000004100 */
[C---:B------:R-:W-:Y:S01]  /*6580*/  FMUL R15, R78.reuse, R15 ;  /* 0x0000000f4e0f7220 */ /* 0x040fe20000400000 */
[----:B------:R-:W-:Y:S01]  /*6590*/  F2FP.F16.E4M3.UNPACK_B R100, R96.H1 ;  /* 0x00000060ff64723e */ /* 0x000fe200030006ff */
[--C-:B------:R-:W-:Y:S02]  /*65a0*/  HADD2.F32 R95, -RZ, R103.reuse.H0_H0 ;  /* 0x20000067ff5f7230 */ /* 0x100fe40000004100 */
[C---:B------:R-:W-:Y:S01]  /*65b0*/  FFMA R14, R81.reuse, R91, R14 ;  /* 0x0000005b510e7223 */ /* 0x040fe2000000000e */
[C---:B------:R-:W-:Y:S01]  /*65c0*/  FFMA R15, R81.reuse, R92, R15 ;  /* 0x0000005c510f7223 */ /* 0x040fe2000000000f */
[C---:B------:R-:W-:Y:S01]  /*65d0*/  FFMA R16, R81.reuse, R93, R16 ;  /* 0x0000005d51107223 */ /* 0x040fe20000000010 */
[----:B------:R-:W-:Y:S01]  /*65e0*/  FFMA R17, R81, R94, R17 ;  /* 0x0000005e51117223 */ /* 0x000fe20000000011 */
[-C--:B------:R-:W-:Y:S01]  /*65f0*/  F2FP.F16.E4M3.UNPACK_B R102, R97.reuse ;  /* 0x00000061ff66723e */ /* 0x080fe200020006ff */
[----:B------:R-:W-:Y:S01]  /*6600*/  HADD2.F32 R96, -RZ, R103.H1_H1 ;  /* 0x30000067ff607230 */ /* 0x000fe20000004100 */
[----:B------:R-:W-:Y:S01]  /*6610*/  F2FP.SATFINITE.RELU.E4M3.F32.PACK_AB_MERGE_C R158, R15, R14, RZ ;  /* 0x0000000e0f9e723e */ /* 0x000fe200048078ff */
[C---:B------:R-:W-:Y:S01]  /*6620*/  FMUL R18, R78.reuse, R18 ;  /* 0x000000124e127220 */ /* 0x040fe20000400000 */
[----:B------:R-:W-:Y:S01]  /*6630*/  F2FP.F16.E4M3.UNPACK_B R104, R97.H1 ;  /* 0x00000061ff68723e */ /* 0x000fe200030006ff */
[--C-:B------:R-:W-:Y:S01]  /*6640*/  HADD2.F32 R97, -RZ, R101.reuse.H0_H0 ;  /* 0x20000065ff617230 */ /* 0x100fe20000004100 */
[----:B------:R-:W-:Y:S01]  /*6650*/  F2FP.SATFINITE.RELU.E4M3.F32.PACK_AB_MERGE_C R158, R13, R12, R158 ;  /* 0x0000000c0d9e723e */ /* 0x000fe2000480789e */
[C---:B------:R-:W-:Y:S01]  /*6660*/  FFMA R18, R81.reuse, R95, R18 ;  /* 0x0000005f51127223 */ /* 0x040fe20000000012 */
[----:B------:R-:W-:Y:S01]  /*6670*/  F2FP.F16.E4M3.UNPACK_B R110, R99 ;  /* 0x00000063ff6e723e */ /* 0x000fe200020006ff */
[C---:B------:R-:W-:Y:S01]  /*6680*/  FMUL R19, R78.reuse, R19 ;  /* 0x000000134e137220 */ /* 0x040fe20000400000 */
[----:B------:R-:W-:Y:S01]  /*6690*/  F2FP.F16.E4M3.UNPACK_B R112, R99.H1 ;  /* 0x00000063ff70723e */ /* 0x000fe200030006ff */
[----:B------:R-:W-:Y:S01]  /*66a0*/  HADD2.F32 R99, -RZ, R101.H1_H1 ;  /* 0x30000065ff637230 */ /* 0x000fe20000004100 */
[-C--:B------:R-:W-:Y:S01]  /*66b0*/  F2FP.F16.E4M3.UNPACK_B R106, R98.reuse ;  /* 0x00000062ff6a723e */ /* 0x080fe200020006ff */
[----:B------:R-:W-:Y:S01]  /*66c0*/  HADD2.F32 R101, -RZ, R102.H0_H0 ;  /* 0x20000066ff657230 */ /* 0x000fe20000004100 */
[----:B------:R-:W-:Y:S01]  /*66d0*/  F2FP.F16.E4M3.UNPACK_B R108, R98.H1 ;  /* 0x00000062ff6c723e */ /* 0x000fe200030006ff */
[----:B------:R-:W-:Y:S02]  /*66e0*/  HADD2.F32 R98, -RZ, R100.H0_H0 ;  /* 0x20000064ff627230 */ /* 0x000fe40000004100 */
[C---:B------:R-:W-:Y:S01]  /*66f0*/  FFMA R19, R81.reuse, R96, R19 ;  /* 0x0000006051137223 */ /* 0x040fe20000000013 */
[C---:B------:R-:W-:Y:S01]  /*6700*/  FFMA R0, R81.reuse, R97, R0 ;  /* 0x0000006151007223 */ /* 0x040fe20000000000 */
[----:B------:R-:W-:Y:S01]  /*6710*/  FFMA R2, R81, R99, R2 ;  /* 0x0000006351027223 */ /* 0x000fe20000000002 */
[----:B------:R-:W-:Y:S02]  /*6720*/  HADD2.F32 R102, -RZ, R102.H1_H1 ;  /* 0x30000066ff667230 */ /* 0x000fe40000004100 */
[C---:B------:R-:W-:Y:S01]  /*6730*/  FMUL R3, R78.reuse, R22 ;  /* 0x000000164e037220 */ /* 0x040fe20000400000 */
[----:B------:R-:W-:Y:S01]  /*6740*/  HADD2.F32 R100, -RZ, R100.H1_H1 ;  /* 0x30000064ff647230 */ /* 0x000fe20000004100 */
[----:B------:R-:W-:Y:S01]  /*6750*/  F2FP.SATFINITE.RELU.E4M3.F32.PACK_AB_MERGE_C R159, R19, R18, RZ ;  /* 0x00000012139f723e */ /* 0x000fe200048078ff */
[--C-:B------:R-:W-:Y:S02]  /*6760*/  HADD2.F32 R105, -RZ, R106.reuse.H0_H0 ;  /* 0x2000006aff697230 */ /* 0x100fe40000004100 */
[----:B------:R-:W-:Y:S01]  /*6770*/  FFMA R3, R81, R98, R3 ;  /* 0x0000006251037223 */ /* 0x000fe20000000003 */
[----:B------:R-:W-:Y:S01]  /*6780*/  HADD2.F32 R106, -RZ, R106.H1_H1 ;  /* 0x3000006aff6a7230 */ /* 0x000fe20000004100 */
[----:B------:R-:W-:Y:S01]  /*6790*/  F2FP.SATFINITE.RELU.E4M3.F32.PACK_AB_MERGE_C R159, R17, R16, R159 ;  /* 0x00000010119f723e */ /* 0x000fe2000480789f */
[----:B------:R-:W-:Y:S02]  /*67a0*/  HADD2.F32 R109, -RZ, R110.H0_H0 ;  /* 0x2000006eff6d7230 */ /* 0x000fe40000004100 */
[C---:B------:R-:W-:Y:S01]  /*67b0*/  FMUL R23, R78.reuse, R23 ;  /* 0x000000174e177220 */ /* 0x040fe20000400000 */
[--C-:B------:R-:W-:Y:S02]  /*67c0*/  HADD2.F32 R103, -RZ, R104.reuse.H0_H0 ;  /* 0x20000068ff677230 */ /* 0x100fe40000004100 */
[C---:B------:R-:W-:Y:S01]  /*67d0*/  FMUL R22, R78.reuse, R26 ;  /* 0x0000001a4e167220 */ /* 0x040fe20000400000 */
[----:B------:R-:W-:Y:S01]  /*67e0*/  HADD2.F32 R104, -RZ, R104.H1_H1 ;  /* 0x30000068ff687230 */ /* 0x000fe20000004100 */
[----:B------:R1:W-:Y:S01]  /*67f0*/  STS.128 [R168+UR43+0x2200], R156 ;  /* 0x0022009ca8007988 */ /* 0x0003e20008000c2b */
[C---:B------:R-:W-:Y:S01]  /*6800*/  FFMA R23, R81.reuse, R100, R23 ;  /* 0x0000006451177223 */ /* 0x040fe20000000017 */
[C---:B------:R-:W-:Y:S01]  /*6810*/  FFMA R20, R81.reuse, R101, R20 ;  /* 0x0000006551147223 */ /* 0x040fe20000000014 */
[C---:B------:R-:W-:Y:S01]  /*6820*/  FFMA R21, R81.reuse, R102, R21 ;  /* 0x0000006651157223 */ /* 0x040fe20000000015 */
[----:B------:R-:W-:Y:S01]  /*6830*/  FFMA R22, R81, R103, R22 ;  /* 0x0000006751167223 */ /* 0x000fe20000000016 */
[----:B------:R-:W-:Y:S01]  /*6840*/  HADD2.F32 R110, -RZ, R110.H1_H1 ;  /* 0x3000006eff6e7230 */ /* 0x000fe20000004100 */
[----:B------:R-:W-:Y:S01]  /*6850*/  F2FP.SATFINITE.RELU.E4M3.F32.PACK_AB_MERGE_C R161, R23, R3, RZ ;  /* 0x0000000317a1723e */ /* 0x000fe200048078ff */
[C---:B------:R-:W-:Y:S01]  /*6860*/  FMUL R27, R78.reuse, R27 ;  /* 0x0000001b4e1b7220 */ /* 0x040fe20000400000 */
[--C-:B------:R-:W-:Y:S02]  /*6870*/  HADD2.F32 R107, -RZ, R108.reuse.H0_H0 ;  /* 0x2000006cff6b7230 */ /* 0x100fe40000004100 */
[----:B------:R-:W-:Y:S01]  /*6880*/  FMUL R26, R78, R30 ;  /* 0x0000001e4e1a7220 */ /* 0x000fe20000400000 */
[----:B------:R-:W-:Y:S01]  /*6890*/  HADD2.F32 R108, -RZ, R108.H1_H1 ;  /* 0x3000006cff6c7230 */ /* 0x000fe20000004100 */
[----:B------:R-:W-:Y:S01]  /*68a0*/  F2FP.SATFINITE.RELU.E4M3.F32.PACK_AB_MERGE_C R160, R2, R0, R161 ;  /* 0x0000000002a0723e */ /* 0x000fe200048078a1 */
[C---:B------:R-:W-:Y:S01]  /*68b0*/  FFMA R27, R81.reuse, R104, R27 ;  /* 0x00000068511b7223 */ /* 0x040fe2000000001b */
[C---:B------:R-:W-:Y:S01]  /*68c0*/  FFMA R24, R81.reuse, R105, R24 ;  /* 0x0000006951187223 */ /* 0x040fe20000000018 */
[C---:B------:R-:W-:Y:S01]  /*68d0*/  FFMA R25, R81.reuse, R106, R25 ;  /* 0x0000006a51197223 */ /* 0x040fe20000000019 */
[----:B------:R-:W-:Y:S01]  /*68e0*/  FFMA R26, R81, R107, R26 ;  /* 0x0000006b511a7223 */ /* 0x000fe2000000001a */
[C---:B------:R-:W-:Y:S01]  /*68f0*/  FMUL R31, R78.reuse, R31 ;  /* 0x0000001f4e1f7220 */ /* 0x040fe20000400000 */
[--C-:B------:R-:W-:Y:S01]  /*6900*/  HADD2.F32 R111, -RZ, R112.reuse.H0_H0 ;  /* 0x20000070ff6f7230 */ /* 0x100fe20000004100 */
[----:B------:R-:W-:Y:S01]  /*6910*/  F2FP.SATFINITE.RELU.E4M3.F32.PACK_AB_MERGE_C R162, R27, R22, RZ ;  /* 0x000000161ba2723e */ /* 0x000fe200048078ff */
[----:B------:R-:W-:Y:S02]  /*6920*/  HADD2.F32 R112, -RZ, R112.H1_H1 ;  /* 0x30000070ff707230 */ /* 0x000fe40000004100 */
[C---:B------:R-:W-:Y:S01]  /*6930*/  FFMA R31, R81.reuse, R108, R31 ;  /* 0x0000006c511f7223 */ /* 0x040fe2000000001f */
[----:B------:R-:W-:Y:S01]  /*6940*/  FFMA R28, R81, R109, R28 ;  /* 0x0000006d511c7223 */ /* 0x000fe2000000001c */
[----:B------:R-:W-:Y:S01]  /*6950*/  F2FP.SATFINITE.RELU.E4M3.F32.PACK_AB_MERGE_C R161, R21, R20, R162 ;  /* 0x0000001415a1723e */ /* 0x000fe200048078a2 */
[----:B------:R-:W-:Y:S01]  /*6960*/  FFMA R29, R81, R110, R29 ;  /* 0x0000006e511d7223 */ /* 0x000fe2000000001d */
[C---:B------:R-:W-:Y:S01]  /*6970*/  FMUL R30, R78.reuse, R34 ;  /* 0x000000224e1e7220 */ /* 0x040fe20000400000 */
[----:B------:R-:W-:Y:S01]  /*6980*/  F2FP.SATFINITE.RELU.E4M3.F32.PACK_AB_MERGE_C R163, R31, R26, RZ ;  /* 0x0000001a1fa3723e */ /* 0x000fe200048078ff */
[C---:B------:R-:W-:Y:S01]  /*6990*/  FMUL R35, R78.reuse, R35 ;  /* 0x000000234e237220 */ /* 0x040fe20000400000 */
[--C-:B------:R-:W-:Y:S02]  /*69a0*/  HADD2.F32 R115, -RZ, R116.reuse.H0_H0 ;  /* 0x20000074ff737230 */ /* 0x100fe40000004100 */
[----:B------:R-:W-:Y:S01]  /*69b0*/  FFMA R30, R81, R111, R30 ;  /* 0x0000006f511e7223 */ /* 0x000fe2000000001e */
[----:B------:R-:W-:Y:S01]  /*69c0*/  F2FP.SATFINITE.RELU.E4M3.F32.PACK_AB_MERGE_C R162, R25, R24, R163 ;  /* 0x0000001819a2723e */ /* 0x000fe200048078a3 */
[C---:B------:R-:W-:Y:S01]  /*69d0*/  FFMA R35, R81.reuse, R112, R35 ;  /* 0x0000007051237223 */ /* 0x040fe20000000023 */
[C---:B------:R-:W-:Y:S01]  /*69e0*/  FFMA R32, R81.reuse, R113, R32 ;  /* 0x0000007151207223 */ /* 0x040fe20000000020 */
[----:B------:R-:W-:Y:S01]  /*69f0*/  FFMA R33, R81, R114, R33 ;  /* 0x0000007251217223 */ /* 0x000fe20000000021 */
[----:B------:R-:W-:Y:S02]  /*6a00*/  HADD2.F32 R116, -RZ, R116.H1_H1 ;  /* 0x30000074ff747230 */ /* 0x000fe40000004100 */
        /* <DEDUP_REMOVED lines=9> */
[----:B------:R-:W-:Y:S01]  /*6aa0*/  HADD2.F32 R120, -RZ, R120.H1_H1 ;  /* 0x30000078ff787230 */ /* 0x000fe20000004100 */
[----:B------:R1:W-:Y:S01]  /*6ab0*/  STS.128 [R178+0x2010], R160 ;  /* 0x002010a0b2007388 */ /* 0x0003e20000000c00 */
[----:B------:R-:W-:Y:S01]  /*6ac0*/  F2FP.SATFINITE.RELU.E4M3.F32.PACK_AB_MERGE_C R184, R39, R34, RZ ;  /* 0x0000002227b8723e */ /* 0x000fe200048078ff */
[C---:B------:R-:W-:Y:S01]  /*6ad0*/  FMUL R38, R78.reuse, R42 ;  /* 0x0000002a4e267220 */ /* 0x040fe20000400000 */
[C---:B------:R-:W-:Y:S01]  /*6ae0*/  FMUL R43, R78.reuse, R43 ;  /* 0x0000002b4e2b7220 */ /* 0x040fe20000400000 */
[--C-:B------:R-:W-:Y:S01]  /*6af0*/  HADD2.F32 R123, -RZ, R124.reuse.H0_H0 ;  /* 0x2000007cff7b7230 */ /* 0x100fe20000004100 */
[----:B------:R-:W-:Y:S01]  /*6b00*/  F2FP.SATFINITE.RELU.E4M3.F32.PACK_AB_MERGE_C R184, R33, R32, R184 ;  /* 0x0000002021b8723e */ /* 0x000fe200048078b8 */
[C---:B------:R-:W-:Y:S01]  /*6b10*/  FFMA R38, R81.reuse, R119, R38 ;  /* 0x0000007751267223 */ /* 0x040fe20000000026 */
        /* <DEDUP_REMOVED lines=12> */
[C---:B------:R-:W-:Y:S01]  /*6be0*/  FFMA R45, R81.reuse, R126, R45 ;  /* 0x0000007e512d7223 */ /* 0x040fe2000000002d */
[----:B------:R-:W-:Y:S02]  /*6bf0*/  HADD2.F32 R128, -RZ, R128.H1_H1 ;  /* 0x30000080ff807230 */ /* 0x000fe40000004100 */
[C---:B------:R-:W-:Y:S01]  /*6c00*/  FMUL R46, R78.reuse, R50 ;  /* 0x000000324e2e7220 */ /* 0x040fe20000400000 */
[C---:B------:R-:W-:Y:S01]  /*6c10*/  FMUL R51, R78.reuse, R51 ;  /* 0x000000334e337220 */ /* 0x040fe20000400000 */
[--C-:B------:R-:W-:Y:S02]  /*6c20*/  HADD2.F32 R131, -RZ, R132.reuse.H0_H0 ;  /* 0x20000084ff837230 */ /* 0x100fe40000004100 */
[C---:B------:R-:W-:Y:S01]  /*6c30*/  FMUL R50, R78.reuse, R54 ;  /* 0x000000364e327220 */ /* 0x040fe20000400000 */
[C---:B------:R-:W-:Y:S01]  /*6c40*/  FFMA R46, R81.reuse, R127, R46 ;  /* 0x0000007f512e7223 */ /* 0x040fe2000000002e */
[----:B------:R-:W-:Y:S02]  /*6c50*/  HADD2.F32 R132, -RZ, R132.H1_H1 ;  /* 0x30000084ff847230 */ /* 0x000fe40000004100 */
[C---:B------:R-:W-:Y:S01]  /*6c60*/  FFMA R51, R81.reuse, R128, R51 ;  /* 0x0000008051337223 */ /* 0x040fe20000000033 */
[C---:B------:R-:W-:Y:S01]  /*6c70*/  FMUL R55, R78.reuse, R55 ;  /* 0x000000374e377220 */ /* 0x040fe20000400000 */
[C---:B------:R-:W-:Y:S01]  /*6c80*/  FFMA R48, R81.reuse, R129, R48 ;  /* 0x0000008151307223 */ /* 0x040fe20000000030 */
[C---:B------:R-:W-:Y:S01]  /*6c90*/  FFMA R49, R81.reuse, R130, R49 ;  /* 0x0000008251317223 */ /* 0x040fe20000000031 */
[--C-:B------:R-:W-:Y:S02]  /*6ca0*/  HADD2.F32 R135, -RZ, R136.reuse.H0_H0 ;  /* 0x20000088ff877230 */ /* 0x100fe40000004100 */
[C---:B------:R-:W-:Y:S01]  /*6cb0*/  FFMA R50, R81.reuse, R131, R50 ;  /* 0x0000008351327223 */ /* 0x040fe20000000032 */
[----:B------:R-:W-:Y:S02]  /*6cc0*/  HADD2.F32 R136, -RZ, R136.H1_H1 ;  /* 0x30000088ff887230 */ /* 0x000fe40000004100 */
[C---:B------:R-:W-:Y:S01]  /*6cd0*/  FMUL R54, R78.reuse, R58 ;  /* 0x0000003a4e367220 */ /* 0x040fe20000400000 */
        /* <DEDUP_REMOVED lines=16> */
[----:B------:R-:W-:Y:S01]  /*6de0*/  FFMA R63, R81, R140, R63 ;  /* 0x0000008c513f7223 */ /* 0x000fe2000000003f */
[----:B------:R-:W-:Y:S01]  /*6df0*/  FMUL R67, R78, R67 ;  /* 0x000000434e437220 */ /* 0x000fe20000400000 */
[----:B------:R-:W-:Y:S01]  /*6e00*/  F2FP.SATFINITE.RELU.E4M3.F32.PACK_AB_MERGE_C R186, R47, R42, RZ ;  /* 0x0000002a2fba723e */ /* 0x000fe200048078ff */
[----:B------:R-:W-:Y:S01]  /*6e10*/  FFMA R60, R81, R83, R60 ;  /* 0x00000053513c7223 */ /* 0x000fe2000000003c */
[----:B------:R-:W-:Y:S01]  /*6e20*/  F2FP.SATFINITE.RELU.E4M3.F32.PACK_AB_MERGE_C R187, R51, R46, RZ ;  /* 0x0000002e33bb723e */ /* 0x000fe200048078ff */
[C---:B------:R-:W-:Y:S01]  /*6e30*/  FFMA R61, R81.reuse, R80, R61 ;  /* 0x00000050513d7223 */ /* 0x040fe2000000003d */
[C---:B------:R-:W-:Y:S01]  /*6e40*/  FFMA R62, R81.reuse, R85, R62 ;  /* 0x00000055513e7223 */ /* 0x040fe2000000003e */
[----:B------:R-:W-:Y:S01]  /*6e50*/  FFMA R67, R81, R82, R67 ;  /* 0x0000005251437223 */ /* 0x000fe20000000043 */
[----:B------:R-:W-:Y:S02]  /*6e60*/  F2FP.SATFINITE.RELU.E4M3.F32.PACK_AB_MERGE_C R186, R41, R40, R186 ;  /* 0x0000002829ba723e */ /* 0x000fe400048078ba */
[----:B------:R-:W-:Y:S02]  /*6e70*/  F2FP.SATFINITE.RELU.E4M3.F32.PACK_AB_MERGE_C R187, R45, R44, R187 ;  /* 0x0000002c2dbb723e */ /* 0x000fe400048078bb */
[----:B------:R-:W-:Y:S02]  /*6e80*/  F2FP.SATFINITE.RELU.E4M3.F32.PACK_AB_MERGE_C R188, R55, R50, RZ ;  /* 0x0000003237bc723e */ /* 0x000fe400048078ff */
[----:B------:R-:W-:Y:S01]  /*6e90*/  F2FP.SATFINITE.RELU.E4M3.F32.PACK_AB_MERGE_C R189, R59, R54, RZ ;  /* 0x000000363bbd723e */ /* 0x000fe200048078ff */
[----:B------:R1:W-:Y:S01]  /*6ea0*/  STS.128 [R177+0x2020], R184 ;  /* 0x002020b8b1007388 */ /* 0x0003e20000000c00 */
[----:B------:R-:W-:Y:S02]  /*6eb0*/  F2FP.SATFINITE.RELU.E4M3.F32.PACK_AB_MERGE_C R190, R63, R58, RZ ;  /* 0x0000003a3fbe723e */ /* 0x000fe400048078ff */
[----:B------:R-:W-:Y:S02]  /*6ec0*/  F2FP.SATFINITE.RELU.E4M3.F32.PACK_AB_MERGE_C R182, R67, R62, RZ ;  /* 0x0000003e43b6723e */ /* 0x000fe400048078ff */
[----:B------:R-:W-:Y:S02]  /*6ed0*/  F2FP.SATFINITE.RELU.E4M3.F32.PACK_AB_MERGE_C R188, R49, R48, R188 ;  /* 0x0000003031bc723e */ /* 0x000fe400048078bc */
[----:B------:R-:W-:Y:S02]  /*6ee0*/  F2FP.SATFINITE.RELU.E4M3.F32.PACK_AB_MERGE_C R189, R53, R52, R189 ;  /* 0x0000003435bd723e */ /* 0x000fe400048078bd */
[----:B------:R-:W-:Y:S02]  /*6ef0*/  F2FP.SATFINITE.RELU.E4M3.F32.PACK_AB_MERGE_C R190, R57, R56, R190 ;  /* 0x0000003839be723e */ /* 0x000fe400048078be */
[----:B------:R-:W-:Y:S02]  /*6f00*/  F2FP.SATFINITE.RELU.E4M3.F32.PACK_AB_MERGE_C R191, R61, R60, R182 ;  /* 0x0000003c3dbf723e */ /* 0x000fe400048078b6 */
[----:B------:R-:W-:Y:S03]  /*6f10*/  IADD3 R76, PT, PT, R76, 0x1, RZ ;  /* 0x000000014c4c7810 */ /* 0x000fe60007ffe0ff */
[----:B------:R1:W-:Y:S01]  /*6f20*/  STS.128 [R176+0x2030], R188 ;  /* 0x002030bcb0007388 */ /* 0x0003e20000000c00 */
[----:B------:R-:W-:Y:S01]  /*6f30*/  @!PT LDS RZ, [RZ] ;  /* 0x00000000fffff984 */ /* 0x000fe20000000800 */
[----:B------:R-:W-:Y:S01]  /*6f40*/  @!PT LDS RZ, [RZ] ;  /* 0x00000000fffff984 */ /* 0x000fe20000000800 */
[----:B------:R-:W-:Y:S01]  /*6f50*/  @!PT LDS RZ, [RZ] ;  /* 0x00000000fffff984 */ /* 0x000fe20000000800 */
[----:B------:R-:W-:Y:S01]  /*6f60*/  @!PT LDS RZ, [RZ] ;  /* 0x00000000fffff984 */ /* 0x000fe20000000800 */
[----:B------:R2:W-:Y:S07]  /*6f70*/  MEMBAR.ALL.CTA ;  /* 0x0000000000007992 */ /* 0x0005ee0000008000 */
[----:B--2---:R-:W2:Y:S02]  /*6f80*/  FENCE.VIEW.ASYNC.S ;  /* 0x00000000000073c6 */ /* 0x004ea40000000000 */
[----:B--2---:R-:W-:Y:S06]  /*6f90*/  BAR.SYNC.DEFER_BLOCKING 0x1, 0x80 ;  /* 0x0042000000007b1d */ /* 0x004fec0000010000 */
[----:B------:R-:W-:Y:S05]  /*6fa0*/  @P0 BRA `(.L_x_108) ;  /* 0x0000000000340947 */ /* 0x000fea0003800000 */
[----:B------:R-:W-:Y:S01]  /*6fb0*/  UIADD3 UR12, UPT, UPT, UR43, 0x2200, URZ ;  /* 0x000022002b0c7890 */ /* 0x000fe2000fffe0ff */
[----:B------:R-:W-:Y:S01]  /*6fc0*/  R2UR UR9, R155 ;  /* 0x000000009b0972ca */ /* 0x000fe200000e0000 */
[----:B------:R-:W-:Y:S01]  /*6fd0*/  UIADD3 UR10, UP0, UPT, UR46, 0x680, URZ ;  /* 0x000006802e0a7890 */ /* 0x000fe2000ff1e0ff */
[----:B------:R-:W-:Y:S01]  /*6fe0*/  R2UR UR8, R165 ;  /* 0x00000000a50872ca */ /* 0x000fe200000e0000 */
[----:B------:R-:W-:Y:S02]  /*6ff0*/  UMOV UR7, UR36 ;  /* 0x0000002400077c82 */ /* 0x000fe40008000000 */
[----:B------:R-:W-:Y:S01]  /*7000*/  IMAD.U32 R179, RZ, RZ, UR12 ;  /* 0x0000000cffb37e24 */ /* 0x000fe2000f8e00ff */
[----:B------:R-:W-:Y:S04]  /*7010*/  UIADD3.X UR11, UPT, UPT, URZ, UR47, URZ, UP0, !UPT ;  /* 0x0000002fff0b7290 */ /* 0x000fe800087fe4ff */
[----:B------:R-:W-:Y:S03]  /*7020*/  R2UR UR4, R179 ;  /* 0x00000000b30472ca */ /* 0x000fe600000e0000 */
[----:B------:R-:W-:Y:S02]  /*7030*/  USHF.L.U32 UR5, UR9, 0x6, URZ ;  /* 0x0000000609057899 */ /* 0x000fe400080006ff */
[----:B------:R-:W-:Y:S09]  /*7040*/  USHF.L.U32 UR6, UR8, 0x7, URZ ;  /* 0x0000000708067899 */ /* 0x000ff200080006ff */
[----:B------:R2:W-:Y:S01]  /*7050*/  UTMASTG.3D [UR4], [UR10] ;  /* 0x000000040a0073b5 */ /* 0x0005e20008010000 */
[----:B------:R0:W-:Y:S01]  /*7060*/  UTMACMDFLUSH ;  /* 0x00000000000079b7 */ /* 0x0001e20000000000 */
[----:B--2---:R-:W-:Y:S04]  /*7070*/  DEPBAR.LE SB0, 0x0 ;  /* 0x000080000000791a */ /* 0x004fe80000000000 */
.L_x_108:
[----:B------:R-:W-:Y:S05]  /*7080*/  BSYNC.RECONVERGENT B0 ;  /* 0x0000000000007941 */ /* 0x000fea0003800200 */
.L_x_107:
[----:B------:R-:W-:Y:S01]  /*7090*/  BAR.SYNC.DEFER_BLOCKING 0x1, 0x80 ;  /* 0x0042000000007b1d */ /* 0x000fe20000010000 */
[----:B------:R-:W-:Y:S01]  /*70a0*/  ISETP.NE.AND P2, PT, R180, RZ, PT ;  /* 0x000000ffb400720c */ /* 0x000fe20003f45270 */
[----:B------:R-:W-:Y:S01]  /*70b0*/  IMAD.IADD R155, R75, 0x1, R143 ;  /* 0x000000014b9b7824 */ /* 0x000fe200078e028f */
[----:B------:R-:W-:Y:S01]  /*70c0*/  ISETP.NE.AND P0, PT, R181, 0x2, PT ;  /* 0x00000002b500780c */ /* 0x000fe20003f05270 */
[----:B------:R-:W-:Y:S01]  /*70d0*/  IMAD.IADD R165, R77, 0x1, R154 ;  /* 0x000000014da57824 */ /* 0x000fe200078e029a */
[----:B------:R-:W-:Y:S02]  /*70e0*/  ISETP.NE.AND P1, PT, R76, 0x4, PT ;  /* 0x000000044c00780c */ /* 0x000fe40003f25270 */
[----:B------:R-:W-:Y:S02]  /*70f0*/  SEL R3, RZ, 0x1, P0 ;  /* 0x00000001ff037807 */ /* 0x000fe40000000000 */
[----:B------:R-:W-:Y:S02]  /*7100*/  SEL R0, RZ, 0x1, P1 ;  /* 0x00000001ff007807 */ /* 0x000fe40000800000 */
[----:B------:R-:W-:Y:S02]  /*7110*/  LOP3.LUT R174, R174, R3, RZ, 0x3c, !PT ;  /* 0x00000003aeae7212 */ /* 0x000fe400078e3cff */
[----:B------:R-:W-:Y:S02]  /*7120*/  LOP3.LUT R175, R175, R0, RZ, 0x3c, !PT ;  /* 0x00000000afaf7212 */ /* 0x000fe400078e3cff */
[----:B------:R-:W-:Y:S02]  /*7130*/  @P2 R2UR UR36, R171 ;  /* 0x00000000ab2422ca */ /* 0x000fe400000e0000 */
[----:B------:R-:W-:Y:S02]  /*7140*/  SEL R181, R181, RZ, P0 ;  /* 0x000000ffb5b57207 */ /* 0x000fe40000000000 */
[----:B------:R-:W-:Y:S01]  /*7150*/  SEL R76, R76, RZ, P1 ;  /* 0x000000ff4c4c7207 */ /* 0x000fe20000800000 */
[----:B------:R-:W-:Y:S10]  /*7160*/  @P2 BRA `(.L_x_109) ;  /* 0xffffffdc00602947 */ /* 0x000ff4000383ffff */
[----:B------:R-:W-:Y:S05]  /*7170*/  EXIT ;  /* 0x000000000000794d */ /* 0x000fea0003800000 */
.L_x_20:
[----:B----4-:R4:W1:Y:S02]  /*7180*/  SYNCS.PHASECHK.TRANS64.TRYWAIT P0, [R3+URZ+0x1a0], R2 ;  /* 0x0001a002030075a7 */ /* 0x01086400080011ff */
[----:B-1----:R-:W-:Y:S05]  /*7190*/  @!P0 NANOSLEEP.SYNCS 0x989680 ;  /* 0x009896800000895d */ /* 0x002fea0003900000 */
[----:B------:R-:W1:Y:S02]  /*71a0*/  @!P0 SYNCS.PHASECHK.TRANS64 P0, [R3+URZ+0x1a0], R2 ;  /* 0x0001a002030085a7 */ /* 0x000e6400080010ff */
[----:B-1----:R-:W-:Y:S05]  /*71b0*/  @!P0 BRA `(.L_x_20) ;  /* 0xfffffffc00f08947 */ /* 0x002fea000383ffff */
[----:B------:R-:W-:Y:S05]  /*71c0*/  BRA `(.L_x_110) ;  /* 0xffffffa4004c7947 */ /* 0x000fea000383ffff */
.L_x_23:
[----:B-1----:R-:W-:-:S07]  /*71d0*/  MOV R2, UR33 ;  /* 0x0000002100027c02 */ /* 0x002fce0008000f00 */
.L_x_111:
[----:B-1----:R1:W4:Y:S02]  /*71e0*/  SYNCS.PHASECHK.TRANS64.TRYWAIT P0, [R2+URZ+0x88], R5 ;  /* 0x00008805020075a7 */ /* 0x00232400080011ff */
[----:B----4-:R-:W-:Y:S05]  /*71f0*/  @!P0 NANOSLEEP.SYNCS 0x989680 ;  /* 0x009896800000895d */ /* 0x010fea0003900000 */
[----:B------:R-:W4:Y:S02]  /*7200*/  @!P0 SYNCS.PHASECHK.TRANS64 P0, [R2+URZ+0x88], R5 ;  /* 0x00008805020085a7 */ /* 0x000f2400080010ff */
[----:B----4-:R-:W-:Y:S05]  /*7210*/  @!P0 BRA `(.L_x_111) ;  /* 0xfffffffc00f08947 */ /* 0x010fea000383ffff */
[----:B------:R-:W-:Y:S05]  /*7220*/  BRA `(.L_x_22) ;  /* 0xffffffa4009c7947 */ /* 0x000fea000383ffff */
.L_x_29:
[----:B-1----:R-:W-:-:S07]  /*7230*/  MOV R2, UR17 ;  /* 0x0000001100027c02 */ /* 0x002fce0008000f00 */
.L_x_112:
[----:B-1----:R1:W4:Y:S02]  /*7240*/  SYNCS.PHASECHK.TRANS64.TRYWAIT P0, [R2+URZ+0x88], R5 ;  /* 0x00008805020075a7 */ /* 0x00232400080011ff */
[----:B----4-:R-:W-:Y:S05]  /*7250*/  @!P0 NANOSLEEP.SYNCS 0x989680 ;  /* 0x009896800000895d */ /* 0x010fea0003900000 */
[----:B------:R-:W4:Y:S02]  /*7260*/  @!P0 SYNCS.PHASECHK.TRANS64 P0, [R2+URZ+0x88], R5 ;  /* 0x00008805020085a7 */ /* 0x000f2400080010ff */
[----:B----4-:R-:W-:Y:S05]  /*7270*/  @!P0 BRA `(.L_x_112) ;  /* 0xfffffffc00f08947 */ /* 0x010fea000383ffff */
[----:B------:R-:W-:Y:S05]  /*7280*/  BRA `(.L_x_28) ;  /* 0xffffffa800487947 */ /* 0x000fea000383ffff */
.L_x_33:
[----:B-1----:R1:W4:Y:S02]  /*7290*/  SYNCS.PHASECHK.TRANS64.TRYWAIT P0, [R2+URZ+0x130], R3 ;  /* 0x00013003020075a7 */ /* 0x00232400080011ff */
[----:B----4-:R-:W-:Y:S05]  /*72a0*/  @!P0 NANOSLEEP.SYNCS 0x989680 ;  /* 0x009896800000895d */ /* 0x010fea0003900000 */
[----:B------:R-:W4:Y:S02]  /*72b0*/  @!P0 SYNCS.PHASECHK.TRANS64 P0, [R2+URZ+0x130], R3 ;  /* 0x00013003020085a7 */ /* 0x000f2400080010ff */
[----:B----4-:R-:W-:Y:S05]  /*72c0*/  @!P0 BRA `(.L_x_33) ;  /* 0xfffffffc00f08947 */ /* 0x010fea000383ffff */
[----:B------:R-:W-:Y:S05]  /*72d0*/  BRA `(.L_x_113) ;  /* 0xffffffa800d87947 */ /* 0x000fea000383ffff */
.L_x_37:
[----:B--2---:R-:W-:-:S07]  /*72e0*/  MOV R0, UR5 ;  /* 0x0000000500007c02 */ /* 0x004fce0008000f00 */
.L_x_114:
[----:B-1----:R1:W2:Y:S02]  /*72f0*/  SYNCS.PHASECHK.TRANS64.TRYWAIT P0, [R0+URZ], R3 ;  /* 0x00000003000075a7 */ /* 0x0022a400080011ff */
[----:B--2---:R-:W-:Y:S05]  /*7300*/  @!P0 NANOSLEEP.SYNCS 0x989680 ;  /* 0x009896800000895d */ /* 0x004fea0003900000 */
[----:B------:R-:W2:Y:S02]  /*7310*/  @!P0 SYNCS.PHASECHK.TRANS64 P0, [R0+URZ], R3 ;  /* 0x00000003000085a7 */ /* 0x000ea400080010ff */
[----:B--2---:R-:W-:Y:S05]  /*7320*/  @!P0 BRA `(.L_x_114) ;  /* 0xfffffffc00f08947 */ /* 0x004fea000383ffff */
[----:B------:R-:W-:Y:S05]  /*7330*/  BRA `(.L_x_115) ;  /* 0xffffffb000487947 */ /* 0x000fea000383ffff */
.L_x_38:
[----:B--2---:R-:W-:-:S07]  /*7340*/  MOV R0, UR5 ;  /* 0x0000000500007c02 */ /* 0x004fce0008000f00 */
.L_x_116:
[----:B-1----:R1:W2:Y:S02]  /*7350*/  SYNCS.PHASECHK.TRANS64.TRYWAIT P0, [R0+URZ], R3 ;  /* 0x00000003000075a7 */ /* 0x0022a400080011ff */
[----:B--2---:R-:W-:Y:S05]  /*7360*/  @!P0 NANOSLEEP.SYNCS 0x989680 ;  /* 0x009896800000895d */ /* 0x004fea0003900000 */
[----:B------:R-:W2:Y:S02]  /*7370*/  @!P0 SYNCS.PHASECHK.TRANS64 P0, [R0+URZ], R3 ;  /* 0x00000003000085a7 */ /* 0x000ea400080010ff */
[----:B--2---:R-:W-:Y:S05]  /*7380*/  @!P0 BRA `(.L_x_116) ;  /* 0xfffffffc00f08947 */ /* 0x004fea000383ffff */
[----:B------:R-:W-:Y:S05]  /*7390*/  BRA `(.L_x_117) ;  /* 0xffffffb000547947 */ /* 0x000fea000383ffff */
.L_x_39:
[----:B--2---:R-:W-:-:S07]  /*73a0*/  MOV R0, UR5 ;  /* 0x0000000500007c02 */ /* 0x004fce0008000f00 */
.L_x_118:
[----:B-1----:R1:W2:Y:S02]  /*73b0*/  SYNCS.PHASECHK.TRANS64.TRYWAIT P0, [R0+URZ], R3 ;  /* 0x00000003000075a7 */ /* 0x0022a400080011ff */
[----:B--2---:R-:W-:Y:S05]  /*73c0*/  @!P0 NANOSLEEP.SYNCS 0x989680 ;  /* 0x009896800000895d */ /* 0x004fea0003900000 */
[----:B------:R-:W2:Y:S02]  /*73d0*/  @!P0 SYNCS.PHASECHK.TRANS64 P0, [R0+URZ], R3 ;  /* 0x00000003000085a7 */ /* 0x000ea400080010ff */
[----:B--2---:R-:W-:Y:S05]  /*73e0*/  @!P0 BRA `(.L_x_118) ;  /* 0xfffffffc00f08947 */ /* 0x004fea000383ffff */
[----:B------:R-:W-:Y:S05]  /*73f0*/  BRA `(.L_x_119) ;  /* 0xffffffb000607947 */ /* 0x000fea000383ffff */
.L_x_40:
[----:B--2---:R-:W-:-:S07]  /*7400*/  MOV R0, UR5 ;  /* 0x0000000500007c02 */ /* 0x004fce0008000f00 */
.L_x_120:
[----:B-1----:R1:W2:Y:S02]  /*7410*/  SYNCS.PHASECHK.TRANS64.TRYWAIT P0, [R0+URZ], R3 ;  /* 0x00000003000075a7 */ /* 0x0022a400080011ff */
[----:B--2---:R-:W-:Y:S05]  /*7420*/  @!P0 NANOSLEEP.SYNCS 0x989680 ;  /* 0x009896800000895d */ /* 0x004fea0003900000 */
[----:B------:R-:W2:Y:S02]  /*7430*/  @!P0 SYNCS.PHASECHK.TRANS64 P0, [R0+URZ], R3 ;  /* 0x00000003000085a7 */ /* 0x000ea400080010ff */
[----:B--2---:R-:W-:Y:S05]  /*7440*/  @!P0 BRA `(.L_x_120) ;  /* 0xfffffffc00f08947 */ /* 0x004fea000383ffff */
[----:B------:R-:W-:Y:S05]  /*7450*/  BRA `(.L_x_121) ;  /* 0xffffffb0006c7947 */ /* 0x000fea000383ffff */
.L_x_41:
[----:B--2---:R-:W-:-:S07]  /*7460*/  MOV R0, UR5 ;  /* 0x0000000500007c02 */ /* 0x004fce0008000f00 */
.L_x_122:
[----:B-1----:R1:W2:Y:S02]  /*7470*/  SYNCS.PHASECHK.TRANS64.TRYWAIT P0, [R0+URZ], R3 ;  /* 0x00000003000075a7 */ /* 0x0022a400080011ff */
[----:B--2---:R-:W-:Y:S05]  /*7480*/  @!P0 NANOSLEEP.SYNCS 0x989680 ;  /* 0x009896800000895d */ /* 0x004fea0003900000 */
[----:B------:R-:W2:Y:S02]  /*7490*/  @!P0 SYNCS.PHASECHK.TRANS64 P0, [R0+URZ], R3 ;  /* 0x00000003000085a7 */ /* 0x000ea400080010ff */
[----:B--2---:R-:W-:Y:S05]  /*74a0*/  @!P0 BRA `(.L_x_122) ;  /* 0xfffffffc00f08947 */ /* 0x004fea000383ffff */
[----:B------:R-:W-:Y:S05]  /*74b0*/  BRA `(.L_x_123) ;  /* 0xffffffb000787947 */ /* 0x000fea000383ffff */
.L_x_42:
[----:B--2---:R-:W-:-:S07]  /*74c0*/  MOV R0, UR5 ;  /* 0x0000000500007c02 */ /* 0x004fce0008000f00 */
.L_x_124:
[----:B-1----:R1:W2:Y:S02]  /*74d0*/  SYNCS.PHASECHK.TRANS64.TRYWAIT P0, [R0+URZ], R3 ;  /* 0x00000003000075a7 */ /* 0x0022a400080011ff */
[----:B--2---:R-:W-:Y:S05]  /*74e0*/  @!P0 NANOSLEEP.SYNCS 0x989680 ;  /* 0x009896800000895d */ /* 0x004fea0003900000 */
[----:B------:R-:W2:Y:S02]  /*74f0*/  @!P0 SYNCS.PHASECHK.TRANS64 P0, [R0+URZ], R3 ;  /* 0x00000003000085a7 */ /* 0x000ea400080010ff */
[----:B--2---:R-:W-:Y:S05]  /*7500*/  @!P0 BRA `(.L_x_124) ;  /* 0xfffffffc00f08947 */ /* 0x004fea000383ffff */
[----:B------:R-:W-:Y:S05]  /*7510*/  BRA `(.L_x_125) ;  /* 0xffffffb000847947 */ /* 0x000fea000383ffff */
.L_x_43:
[----:B--2---:R-:W-:-:S07]  /*7520*/  MOV R0, UR5 ;  /* 0x0000000500007c02 */ /* 0x004fce0008000f00 */
.L_x_126:
[----:B-1----:R1:W2:Y:S02]  /*7530*/  SYNCS.PHASECHK.TRANS64.TRYWAIT P0, [R0+URZ], R3 ;  /* 0x00000003000075a7 */ /* 0x0022a400080011ff */
[----:B--2---:R-:W-:Y:S05]  /*7540*/  @!P0 NANOSLEEP.SYNCS 0x989680 ;  /* 0x009896800000895d */ /* 0x004fea0003900000 */
[----:B------:R-:W2:Y:S02]  /*7550*/  @!P0 SYNCS.PHASECHK.TRANS64 P0, [R0+URZ], R3 ;  /* 0x00000003000085a7 */ /* 0x000ea400080010ff */
[----:B--2---:R-:W-:Y:S05]  /*7560*/  @!P0 BRA `(.L_x_126) ;  /* 0xfffffffc00f08947 */ /* 0x004fea000383ffff */
[----:B------:R-:W-:Y:S05]  /*7570*/  BRA `(.L_x_127) ;  /* 0xffffffb000907947 */ /* 0x000fea000383ffff */
.L_x_44:
[----:B--2---:R-:W-:-:S07]  /*7580*/  MOV R0, UR5 ;  /* 0x0000000500007c02 */ /* 0x004fce0008000f00 */
.L_x_128:
[----:B-1----:R1:W2:Y:S02]  /*7590*/  SYNCS.PHASECHK.TRANS64.TRYWAIT P0, [R0+URZ], R3 ;  /* 0x00000003000075a7 */ /* 0x0022a400080011ff */
[----:B--2---:R-:W-:Y:S05]  /*75a0*/  @!P0 NANOSLEEP.SYNCS 0x989680 ;  /* 0x009896800000895d */ /* 0x004fea0003900000 */
[----:B------:R-:W2:Y:S02]  /*75b0*/  @!P0 SYNCS.PHASECHK.TRANS64 P0, [R0+URZ], R3 ;  /* 0x00000003000085a7 */ /* 0x000ea400080010ff */
[----:B--2---:R-:W-:Y:S05]  /*75c0*/  @!P0 BRA `(.L_x_128) ;  /* 0xfffffffc00f08947 */ /* 0x004fea000383ffff */
[----:B------:R-:W-:Y:S05]  /*75d0*/  BRA `(.L_x_129) ;  /* 0xffffffb0009c7947 */ /* 0x000fea000383ffff */
.L_x_45:
[----:B--2---:R-:W-:-:S07]  /*75e0*/  MOV R0, UR5 ;  /* 0x0000000500007c02 */ /* 0x004fce0008000f00 */
.L_x_130:
[----:B-1----:R1:W2:Y:S02]  /*75f0*/  SYNCS.PHASECHK.TRANS64.TRYWAIT P0, [R0+URZ], R3 ;  /* 0x00000003000075a7 */ /* 0x0022a400080011ff */
[----:B--2---:R-:W-:Y:S05]  /*7600*/  @!P0 NANOSLEEP.SYNCS 0x989680 ;  /* 0x009896800000895d */ /* 0x004fea0003900000 */
[----:B------:R-:W2:Y:S02]  /*7610*/  @!P0 SYNCS.PHASECHK.TRANS64 P0, [R0+URZ], R3 ;  /* 0x00000003000085a7 */ /* 0x000ea400080010ff */
[----:B--2---:R-:W-:Y:S05]  /*7620*/  @!P0 BRA `(.L_x_130) ;  /* 0xfffffffc00f08947 */ /* 0x004fea000383ffff */
[----:B------:R-:W-:Y:S05]  /*7630*/  BRA `(.L_x_131) ;  /* 0xffffffb000a87947 */ /* 0x000fea000383ffff */
.L_x_46:
[----:B--2---:R-:W-:-:S07]  /*7640*/  MOV R0, UR5 ;  /* 0x0000000500007c02 */ /* 0x004fce0008000f00 */
.L_x_132:
[----:B-1----:R1:W2:Y:S02]  /*7650*/  SYNCS.PHASECHK.TRANS64.TRYWAIT P0, [R0+URZ], R3 ;  /* 0x00000003000075a7 */ /* 0x0022a400080011ff */
[----:B--2---:R-:W-:Y:S05]  /*7660*/  @!P0 NANOSLEEP.SYNCS 0x989680 ;  /* 0x009896800000895d */ /* 0x004fea0003900000 */
[----:B------:R-:W2:Y:S02]  /*7670*/  @!P0 SYNCS.PHASECHK.TRANS64 P0, [R0+URZ], R3 ;  /* 0x00000003000085a7 */ /* 0x000ea400080010ff */
[----:B--2---:R-:W-:Y:S05]  /*7680*/  @!P0 BRA `(.L_x_132) ;  /* 0xfffffffc00f08947 */ /* 0x004fea000383ffff */
[----:B------:R-:W-:Y:S05]  /*7690*/  BRA `(.L_x_133) ;  /* 0xffffffb000b47947 */ /* 0x000fea000383ffff */
.L_x_47:
[----:B--2---:R-:W-:-:S07]  /*76a0*/  MOV R0, UR5 ;  /* 0x0000000500007c02 */ /* 0x004fce0008000f00 */
.L_x_134:
[----:B-1----:R1:W2:Y:S02]  /*76b0*/  SYNCS.PHASECHK.TRANS64.TRYWAIT P0, [R0+URZ], R3 ;  /* 0x00000003000075a7 */ /* 0x0022a400080011ff */
[----:B--2---:R-:W-:Y:S05]  /*76c0*/  @!P0 NANOSLEEP.SYNCS 0x989680 ;  /* 0x009896800000895d */ /* 0x004fea0003900000 */
[----:B------:R-:W2:Y:S02]  /*76d0*/  @!P0 SYNCS.PHASECHK.TRANS64 P0, [R0+URZ], R3 ;  /* 0x00000003000085a7 */ /* 0x000ea400080010ff */
[----:B--2---:R-:W-:Y:S05]  /*76e0*/  @!P0 BRA `(.L_x_134) ;  /* 0xfffffffc00f08947 */ /* 0x004fea000383ffff */
[----:B------:R-:W-:Y:S05]  /*76f0*/  BRA `(.L_x_135) ;  /* 0xffffffb000c07947 */ /* 0x000fea000383ffff */
.L_x_48:
[----:B--2---:R-:W-:-:S07]  /*7700*/  MOV R0, UR5 ;  /* 0x0000000500007c02 */ /* 0x004fce0008000f00 */
.L_x_136:
[----:B-1----:R1:W2:Y:S02]  /*7710*/  SYNCS.PHASECHK.TRANS64.TRYWAIT P0, [R0+URZ], R3 ;  /* 0x00000003000075a7 */ /* 0x0022a400080011ff */
[----:B--2---:R-:W-:Y:S05]  /*7720*/  @!P0 NANOSLEEP.SYNCS 0x989680 ;  /* 0x009896800000895d */ /* 0x004fea0003900000 */
[----:B------:R-:W2:Y:S02]  /*7730*/  @!P0 SYNCS.PHASECHK.TRANS64 P0, [R0+URZ], R3 ;  /* 0x00000003000085a7 */ /* 0x000ea400080010ff */
[----:B--2---:R-:W-:Y:S05]  /*7740*/  @!P0 BRA `(.L_x_136) ;  /* 0xfffffffc00f08947 */ /* 0x004fea000383ffff */
[----:B------:R-:W-:Y:S05]  /*7750*/  BRA `(.L_x_137) ;  /* 0xffffffb000cc7947 */ /* 0x000fea000383ffff */
.L_x_49:
[----:B--2---:R-:W-:-:S07]  /*7760*/  MOV R0, UR5 ;  /* 0x0000000500007c02 */ /* 0x004fce0008000f00 */
.L_x_138:
[----:B-1----:R1:W2:Y:S02]  /*7770*/  SYNCS.PHASECHK.TRANS64.TRYWAIT P0, [R0+URZ], R3 ;  /* 0x00000003000075a7 */ /* 0x0022a400080011ff */
[----:B--2---:R-:W-:Y:S05]  /*7780*/  @!P0 NANOSLEEP.SYNCS 0x989680 ;  /* 0x009896800000895d */ /* 0x004fea0003900000 */
[----:B------:R-:W2:Y:S02]  /*7790*/  @!P0 SYNCS.PHASECHK.TRANS64 P0, [R0+URZ], R3 ;  /* 0x00000003000085a7 */ /* 0x000ea400080010ff */
[----:B--2---:R-:W-:Y:S05]  /*77a0*/  @!P0 BRA `(.L_x_138) ;  /* 0xfffffffc00f08947 */ /* 0x004fea000383ffff */
[----:B------:R-:W-:Y:S05]  /*77b0*/  BRA `(.L_x_139) ;  /* 0xffffffb000d87947 */ /* 0x000fea000383ffff */
.L_x_50:
[----:B--2---:R-:W-:-:S07]  /*77c0*/  MOV R0, UR5 ;  /* 0x0000000500007c02 */ /* 0x004fce0008000f00 */
.L_x_140:
[----:B-1----:R1:W2:Y:S02]  /*77d0*/  SYNCS.PHASECHK.TRANS64.TRYWAIT P0, [R0+URZ], R3 ;  /* 0x00000003000075a7 */ /* 0x0022a400080011ff */
[----:B--2---:R-:W-:Y:S05]  /*77e0*/  @!P0 NANOSLEEP.SYNCS 0x989680 ;  /* 0x009896800000895d */ /* 0x004fea0003900000 */
[----:B------:R-:W2:Y:S02]  /*77f0*/  @!P0 SYNCS.PHASECHK.TRANS64 P0, [R0+URZ], R3 ;  /* 0x00000003000085a7 */ /* 0x000ea400080010ff */
[----:B--2---:R-:W-:Y:S05]  /*7800*/  @!P0 BRA `(.L_x_140) ;  /* 0xfffffffc00f08947 */ /* 0x004fea000383ffff */
[----:B------:R-:W-:Y:S05]  /*7810*/  BRA `(.L_x_141) ;  /* 0xffffffb000e47947 */ /* 0x000fea000383ffff */
.L_x_51:
[----:B--2---:R-:W-:-:S07]  /*7820*/  MOV R0, UR5 ;  /* 0x0000000500007c02 */ /* 0x004fce0008000f00 */
.L_x_142:
[----:B-1----:R1:W2:Y:S02]  /*7830*/  SYNCS.PHASECHK.TRANS64.TRYWAIT P0, [R0+URZ], R3 ;  /* 0x00000003000075a7 */ /* 0x0022a400080011ff */
[----:B--2---:R-:W-:Y:S05]  /*7840*/  @!P0 NANOSLEEP.SYNCS 0x989680 ;  /* 0x009896800000895d */ /* 0x004fea0003900000 */
[----:B------:R-:W2:Y:S02]  /*7850*/  @!P0 SYNCS.PHASECHK.TRANS64 P0, [R0+URZ], R3 ;  /* 0x00000003000085a7 */ /* 0x000ea400080010ff */
[----:B--2---:R-:W-:Y:S05]  /*7860*/  @!P0 BRA `(.L_x_142) ;  /* 0xfffffffc00f08947 */ /* 0x004fea000383ffff */
[----:B------:R-:W-:Y:S05]  /*7870*/  BRA `(.L_x_143) ;  /* 0xffffffb000f07947 */ /* 0x000fea000383ffff */
.L_x_52:
[----:B--2---:R-:W-:-:S07]  /*7880*/  MOV R0, UR5 ;  /* 0x0000000500007c02 */ /* 0x004fce0008000f00 */
.L_x_144:
[----:B-1----:R1:W2:Y:S02]  /*7890*/  SYNCS.PHASECHK.TRANS64.TRYWAIT P0, [R0+URZ], R3 ;  /* 0x00000003000075a7 */ /* 0x0022a400080011ff */
[----:B--2---:R-:W-:Y:S05]  /*78a0*/  @!P0 NANOSLEEP.SYNCS 0x989680 ;  /* 0x009896800000895d */ /* 0x004fea0003900000 */
[----:B------:R-:W2:Y:S02]  /*78b0*/  @!P0 SYNCS.PHASECHK.TRANS64 P0, [R0+URZ], R3 ;  /* 0x00000003000085a7 */ /* 0x000ea400080010ff */
[----:B--2---:R-:W-:Y:S05]  /*78c0*/  @!P0 BRA `(.L_x_144) ;  /* 0xfffffffc00f08947 */ /* 0x004fea000383ffff */
[----:B------:R-:W-:Y:S05]  /*78d0*/  BRA `(.L_x_145) ;  /* 0xffffffb000fc7947 */ /* 0x000fea000383ffff */
.L_x_55:
[----:B-1----:R1:W2:Y:S02]  /*78e0*/  SYNCS.PHASECHK.TRANS64.TRYWAIT P0, [R0+URZ+0x190], R5 ;  /* 0x00019005000075a7 */ /* 0x0022a400080011ff */
[----:B--2---:R-:W-:Y:S05]  /*78f0*/  @!P0 NANOSLEEP.SYNCS 0x989680 ;  /* 0x009896800000895d */ /* 0x004fea0003900000 */
[----:B------:R-:W2:Y:S02]  /*7900*/  @!P0 SYNCS.PHASECHK.TRANS64 P0, [R0+URZ+0x190], R5 ;  /* 0x00019005000085a7 */ /* 0x000ea400080010ff */
[----:B--2---:R-:W-:Y:S05]  /*7910*/  @!P0 BRA `(.L_x_55) ;  /* 0xfffffffc00f08947 */ /* 0x004fea000383ffff */
[----:B------:R-:W-:Y:S05]  /*7920*/  BRA `(.L_x_146) ;  /* 0xffffffb400587947 */ /* 0x000fea000383ffff */
.L_x_56:
[----:B------:R-:W-:-:S07]  /*7930*/  MOV R0, UR5 ;  /* 0x0000000500007c02 */ /* 0x000fce0008000f00 */
.L_x_147:
[----:B-1----:R1:W2:Y:S02]  /*7940*/  SYNCS.PHASECHK.TRANS64.TRYWAIT P0, [R0+URZ+0x140], R5 ;  /* 0x00014005000075a7 */ /* 0x0022a400080011ff */
[----:B--2---:R-:W-:Y:S05]  /*7950*/  @!P0 NANOSLEEP.SYNCS 0x989680 ;  /* 0x009896800000895d */ /* 0x004fea0003900000 */
[----:B------:R-:W2:Y:S02]  /*7960*/  @!P0 SYNCS.PHASECHK.TRANS64 P0, [R0+URZ+0x140], R5 ;  /* 0x00014005000085a7 */ /* 0x000ea400080010ff */
[----:B--2---:R-:W-:Y:S05]  /*7970*/  @!P0 BRA `(.L_x_147) ;  /* 0xfffffffc00f08947 */ /* 0x004fea000383ffff */
[----:B------:R-:W-:Y:S05]  /*7980*/  BRA `(.L_x_148) ;  /* 0xffffffb400687947 */ /* 0x000fea000383ffff */
.L_x_57:
[----:B-1----:R1:W2:Y:S02]  /*7990*/  SYNCS.PHASECHK.TRANS64.TRYWAIT P1, [R0+URZ+0x130], R5 ;  /* 0x00013005000075a7 */ /* 0x0022a400080211ff */
[----:B--2---:R-:W-:Y:S05]  /*79a0*/  @!P1 NANOSLEEP.SYNCS 0x989680 ;  /* 0x009896800000995d */ /* 0x004fea0003900000 */
[----:B------:R-:W2:Y:S02]  /*79b0*/  @!P1 SYNCS.PHASECHK.TRANS64 P1, [R0+URZ+0x130], R5 ;  /* 0x00013005000095a7 */ /* 0x000ea400080210ff */
[----:B--2---:R-:W-:Y:S05]  /*79c0*/  @!P1 BRA `(.L_x_57) ;  /* 0xfffffffc00f09947 */ /* 0x004fea000383ffff */
[----:B------:R-:W-:Y:S05]  /*79d0*/  BRA `(.L_x_149) ;  /* 0xffffffb400987947 */ /* 0x000fea000383ffff */
.L_x_60:
[----:B------:R-:W-:-:S07]  /*79e0*/  MOV R0, UR5 ;  /* 0x0000000500007c02 */ /* 0x000fce0008000f00 */
.L_x_150:
[----:B-1----:R1:W2:Y:S02]  /*79f0*/  SYNCS.PHASECHK.TRANS64.TRYWAIT P0, [R0+URZ+0x140], R3 ;  /* 0x00014003000075a7 */ /* 0x0022a400080011ff */
[----:B--2---:R-:W-:Y:S05]  /*7a00*/  @!P0 NANOSLEEP.SYNCS 0x989680 ;  /* 0x009896800000895d */ /* 0x004fea0003900000 */
[----:B------:R-:W2:Y:S02]  /*7a10*/  @!P0 SYNCS.PHASECHK.TRANS64 P0, [R0+URZ+0x140], R3 ;  /* 0x00014003000085a7 */ /* 0x000ea400080010ff */
[----:B--2---:R-:W-:Y:S05]  /*7a20*/  @!P0 BRA `(.L_x_150) ;  /* 0xfffffffc00f08947 */ /* 0x004fea000383ffff */
[----:B------:R-:W-:Y:S05]  /*7a30*/  BRA `(.L_x_59) ;  /* 0xffffffb400ec7947 */ /* 0x000fea000383ffff */
.L_x_67:
[----:B-1----:R1:W2:Y:S02]  /*7a40*/  SYNCS.PHASECHK.TRANS64.TRYWAIT P1, [R0+URZ+0x130], R5 ;  /* 0x00013005000075a7 */ /* 0x0022a400080211ff */
[----:B--2---:R-:W-:Y:S05]  /*7a50*/  @!P1 NANOSLEEP.SYNCS 0x989680 ;  /* 0x009896800000995d */ /* 0x004fea0003900000 */
[----:B------:R-:W2:Y:S02]  /*7a60*/  @!P1 SYNCS.PHASECHK.TRANS64 P1, [R0+URZ+0x130], R5 ;  /* 0x00013005000095a7 */ /* 0x000ea400080210ff */
[----:B--2---:R-:W-:Y:S05]  /*7a70*/  @!P1 BRA `(.L_x_67) ;  /* 0xfffffffc00f09947 */ /* 0x004fea000383ffff */
[----:B------:R-:W-:Y:S05]  /*7a80*/  BRA `(.L_x_151) ;  /* 0xffffffbc004c7947 */ /* 0x000fea000383ffff */
.L_x_68:
[----:B------:R-:W-:-:S07]  /*7a90*/  MOV R3, UR8 ;  /* 0x0000000800037c02 */ /* 0x000fce0008000f00 */
.L_x_152:
[----:B-1----:R1:W2:Y:S02]  /*7aa0*/  SYNCS.PHASECHK.TRANS64.TRYWAIT P0, [R3+URZ+0x170], R0 ;  /* 0x00017000030075a7 */ /* 0x0022a400080011ff */
[----:B--2---:R-:W-:Y:S05]  /*7ab0*/  @!P0 NANOSLEEP.SYNCS 0x989680 ;  /* 0x009896800000895d */ /* 0x004fea0003900000 */
[----:B------:R-:W2:Y:S02]  /*7ac0*/  @!P0 SYNCS.PHASECHK.TRANS64 P0, [R3+URZ+0x170], R0 ;  /* 0x00017000030085a7 */ /* 0x000ea400080010ff */
[----:B--2---:R-:W-:Y:S05]  /*7ad0*/  @!P0 BRA `(.L_x_152) ;  /* 0xfffffffc00f08947 */ /* 0x004fea000383ffff */
[----:B------:R-:W-:Y:S05]  /*7ae0*/  BRA `(.L_x_153) ;  /* 0xffffffbc00847947 */ /* 0x000fea000383ffff */
.L_x_71:
[----:B------:R-:W-:Y:S07]  /*7af0*/  MOV R0, UR7 ;  /* 0x0000000700007c02 */ /* 0x000fee0008000f00 */
.L_x_154:
[----:B-1----:R1:W2:Y:S02]  /*7b00*/  SYNCS.PHASECHK.TRANS64.TRYWAIT P0, [R0+URZ], R3 ;  /* 0x00000003000075a7 */ /* 0x0022a400080011ff */
[----:B--2---:R-:W-:Y:S05]  /*7b10*/  @!P0 NANOSLEEP.SYNCS 0x989680 ;  /* 0x009896800000895d */ /* 0x004fea0003900000 */
[----:B------:R-:W2:Y:S02]  /*7b20*/  @!P0 SYNCS.PHASECHK.TRANS64 P0, [R0+URZ], R3 ;  /* 0x00000003000085a7 */ /* 0x000ea400080010ff */
[----:B--2---:R-:W-:Y:S05]  /*7b30*/  @!P0 BRA `(.L_x_154) ;  /* 0xfffffffc00f08947 */ /* 0x004fea000383ffff */
[----:B------:R-:W-:Y:S05]  /*7b40*/  BRA `(.L_x_70) ;  /* 0xffffffbc00a07947 */ /* 0x000fea000383ffff */
.L_x_74:
[----:B------:R-:W-:-:S07]  /*7b50*/  MOV R0, UR5 ;  /* 0x0000000500007c02 */ /* 0x000fce0008000f00 */
.L_x_155:
[----:B--2---:R2:W3:Y:S02]  /*7b60*/  SYNCS.PHASECHK.TRANS64.TRYWAIT P0, [R0+URZ], R3 ;  /* 0x00000003000075a7 */ /* 0x0044e400080011ff */
[----:B---3--:R-:W-:Y:S05]  /*7b70*/  @!P0 NANOSLEEP.SYNCS 0x989680 ;  /* 0x009896800000895d */ /* 0x008fea0003900000 */
[----:B------:R-:W3:Y:S02]  /*7b80*/  @!P0 SYNCS.PHASECHK.TRANS64 P0, [R0+URZ], R3 ;  /* 0x00000003000085a7 */ /* 0x000ee400080010ff */
[----:B---3--:R-:W-:Y:S05]  /*7b90*/  @!P0 BRA `(.L_x_155) ;  /* 0xfffffffc00f08947 */ /* 0x008fea000383ffff */
[----:B------:R-:W-:Y:S05]  /*7ba0*/  BRA `(.L_x_156) ;  /* 0xffffffc000547947 */ /* 0x000fea000383ffff */
.L_x_75:
[----:B------:R-:W-:-:S07]  /*7bb0*/  MOV R0, UR5 ;  /* 0x0000000500007c02 */ /* 0x000fce0008000f00 */
.L_x_157:
[----:B-1----:R1:W2:Y:S02]  /*7bc0*/  SYNCS.PHASECHK.TRANS64.TRYWAIT P0, [R0+URZ], R3 ;  /* 0x00000003000075a7 */ /* 0x0022a400080011ff */
[----:B--2---:R-:W-:Y:S05]  /*7bd0*/  @!P0 NANOSLEEP.SYNCS 0x989680 ;  /* 0x009896800000895d */ /* 0x004fea0003900000 */
[----:B------:R-:W2:Y:S02]  /*7be0*/  @!P0 SYNCS.PHASECHK.TRANS64 P0, [R0+URZ], R3 ;  /* 0x00000003000085a7 */ /* 0x000ea400080010ff */
[----:B--2---:R-:W-:Y:S05]  /*7bf0*/  @!P0 BRA `(.L_x_157) ;  /* 0xfffffffc00f08947 */ /* 0x004fea000383ffff */
[----:B------:R-:W-:Y:S05]  /*7c00*/  BRA `(.L_x_158) ;  /* 0xffffffc000607947 */ /* 0x000fea000383ffff */
.L_x_76:
[----:B------:R-:W-:-:S07]  /*7c10*/  MOV R0, UR5 ;  /* 0x0000000500007c02 */ /* 0x000fce0008000f00 */
.L_x_159:
[----:B-1----:R1:W2:Y:S02]  /*7c20*/  SYNCS.PHASECHK.TRANS64.TRYWAIT P0, [R0+URZ], R3 ;  /* 0x00000003000075a7 */ /* 0x0022a400080011ff */
[----:B--2---:R-:W-:Y:S05]  /*7c30*/  @!P0 NANOSLEEP.SYNCS 0x989680 ;  /* 0x009896800000895d */ /* 0x004fea0003900000 */
[----:B------:R-:W2:Y:S02]  /*7c40*/  @!P0 SYNCS.PHASECHK.TRANS64 P0, [R0+URZ], R3 ;  /* 0x00000003000085a7 */ /* 0x000ea400080010ff */
[----:B--2---:R-:W-:Y:S05]  /*7c50*/  @!P0 BRA `(.L_x_159) ;  /* 0xfffffffc00f08947 */ /* 0x004fea000383ffff */
[----:B------:R-:W-:Y:S05]  /*7c60*/  BRA `(.L_x_160) ;  /* 0xffffffc0006c7947 */ /* 0x000fea000383ffff */
.L_x_77:
[----:B------:R-:W-:-:S07]  /*7c70*/  MOV R0, UR7 ;  /* 0x0000000700007c02 */ /* 0x000fce0008000f00 */
.L_x_161:
[----:B-1----:R1:W2:Y:S02]  /*7c80*/  SYNCS.PHASECHK.TRANS64.TRYWAIT P0, [R0+URZ], R3 ;  /* 0x00000003000075a7 */ /* 0x0022a400080011ff */
[----:B--2---:R-:W-:Y:S05]  /*7c90*/  @!P0 NANOSLEEP.SYNCS 0x989680 ;  /* 0x009896800000895d */ /* 0x004fea0003900000 */
[----:B------:R-:W2:Y:S02]  /*7ca0*/  @!P0 SYNCS.PHASECHK.TRANS64 P0, [R0+URZ], R3 ;  /* 0x00000003000085a7 */ /* 0x000ea400080010ff */
[----:B--2---:R-:W-:Y:S05]  /*7cb0*/  @!P0 BRA `(.L_x_161) ;  /* 0xfffffffc00f08947 */ /* 0x004fea000383ffff */
[----:B------:R-:W-:Y:S05]  /*7cc0*/  BRA `(.L_x_162) ;  /* 0xffffffc000787947 */ /* 0x000fea000383ffff */
.L_x_82:
[----:B---3--:R3:W1:Y:S02]  /*7cd0*/  SYNCS.PHASECHK.TRANS64.TRYWAIT P0, [R0+URZ+0x130], R3 ;  /* 0x00013003000075a7 */ /* 0x00866400080011ff */
[----:B-1----:R-:W-:Y:S05]  /*7ce0*/  @!P0 NANOSLEEP.SYNCS 0x989680 ;  /* 0x009896800000895d */ /* 0x002fea0003900000 */
[----:B------:R-:W1:Y:S02]  /*7cf0*/  @!P0 SYNCS.PHASECHK.TRANS64 P0, [R0+URZ+0x130], R3 ;  /* 0x00013003000085a7 */ /* 0x000e6400080010ff */
[----:B-1----:R-:W-:Y:S05]  /*7d00*/  @!P0 BRA `(.L_x_82) ;  /* 0xfffffffc00f08947 */ /* 0x002fea000383ffff */
[----:B------:R-:W-:Y:S05]  /*7d10*/  BRA `(.L_x_163) ;  /* 0xffffffc400747947 */ /* 0x000fea000383ffff */
.L_x_85:
[----:B------:R-:W-:Y:S07]  /*7d20*/  MOV R0, UR6 ;  /* 0x0000000600007c02 */ /* 0x000fee0008000f00 */
.L_x_164:
[----:B-1----:R1:W3:Y:S02]  /*7d30*/  SYNCS.PHASECHK.TRANS64.TRYWAIT P0, [R0+URZ+0x128], R3 ;  /* 0x00012803000075a7 */ /* 0x0022e400080011ff */
[----:B---3--:R-:W-:Y:S05]  /*7d40*/  @!P0 NANOSLEEP.SYNCS 0x989680 ;  /* 0x009896800000895d */ /* 0x008fea0003900000 */
[----:B------:R-:W3:Y:S02]  /*7d50*/  @!P0 SYNCS.PHASECHK.TRANS64 P0, [R0+URZ+0x128], R3 ;  /* 0x00012803000085a7 */ /* 0x000ee400080010ff */
[----:B---3--:R-:W-:Y:S05]  /*7d60*/  @!P0 BRA `(.L_x_164) ;  /* 0xfffffffc00f08947 */ /* 0x008fea000383ffff */
[----:B------:R-:W-:Y:S05]  /*7d70*/  BRA `(.L_x_84) ;  /* 0xffffffc800607947 */ /* 0x000fea000383ffff */
.L_x_88:
[----:B------:R-:W-:Y:S07]  /*7d80*/  MOV R3, UR6 ;  /* 0x0000000600037c02 */ /* 0x000fee0008000f00 */
.L_x_165:
[----:B-1----:R1:W2:Y:S02]  /*7d90*/  SYNCS.PHASECHK.TRANS64.TRYWAIT P2, [R3+URZ+0x118], R26 ;  /* 0x0001181a030075a7 */ /* 0x0022a400080411ff */
[----:B--2---:R-:W-:Y:S05]  /*7da0*/  @!P2 NANOSLEEP.SYNCS 0x989680 ;  /* 0x009896800000a95d */ /* 0x004fea0003900000 */
[----:B------:R-:W2:Y:S02]  /*7db0*/  @!P2 SYNCS.PHASECHK.TRANS64 P2, [R3+URZ+0x118], R26 ;  /* 0x0001181a0300a5a7 */ /* 0x000ea400080410ff */
[----:B--2---:R-:W-:Y:S05]  /*7dc0*/  @!P2 BRA `(.L_x_165) ;  /* 0xfffffffc00f0a947 */ /* 0x004fea000383ffff */
[----:B------:R-:W-:Y:S05]  /*7dd0*/  BRA `(.L_x_166) ;  /* 0xffffffc800f47947 */ /* 0x000fea000383ffff */
.L_x_91:
[----:B--2---:R2:W4:Y:S02]  /*7de0*/  SYNCS.PHASECHK.TRANS64.TRYWAIT P0, [R0+URZ+0x130], R3 ;  /* 0x00013003000075a7 */ /* 0x00452400080011ff */
[----:B----4-:R-:W-:Y:S05]  /*7df0*/  @!P0 NANOSLEEP.SYNCS 0x989680 ;  /* 0x009896800000895d */ /* 0x010fea0003900000 */
[----:B------:R-:W4:Y:S02]  /*7e00*/  @!P0 SYNCS.PHASECHK.TRANS64 P0, [R0+URZ+0x130], R3 ;  /* 0x00013003000085a7 */ /* 0x000f2400080010ff */
[----:B----4-:R-:W-:Y:S05]  /*7e10*/  @!P0 BRA `(.L_x_91) ;  /* 0xfffffffc00f08947 */ /* 0x010fea000383ffff */
[----:B------:R-:W-:Y:S05]  /*7e20*/  BRA `(.L_x_167) ;  /* 0xffffffd000447947 */ /* 0x000fea000383ffff */
.L_x_103:
[----:B-1----:R-:W-:Y:S04]  /*7e30*/  MOV R0, UR43 ;  /* 0x0000002b00007c02 */ /* 0x002fe80008000f00 */
[----:B------:R1:W2:Y:S03]  /*7e40*/  SYNCS.PHASECHK.TRANS64.TRYWAIT P1, [R0+URZ+0x110], R3 ;  /* 0x00011003000075a7 */ /* 0x0002a600080211ff */
[----:B--2---:R-:W-:Y:S05]  /*7e50*/  @!P1 NANOSLEEP.SYNCS 0x989680 ;  /* 0x009896800000995d */ /* 0x004fea0003900000 */
[----:B------:R-:W2:Y:S02]  /*7e60*/  @!P1 SYNCS.PHASECHK.TRANS64 P1, [R0+URZ+0x110], R3 ;  /* 0x00011003000095a7 */ /* 0x000ea400080210ff */
[----:B--2---:R-:W-:Y:S05]  /*7e70*/  @!P1 BRA `(.L_x_103) ;  /* 0xfffffffc00ec9947 */ /* 0x004fea000383ffff */
[----:B------:R-:W-:Y:S05]  /*7e80*/  BRA `(.L_x_102) ;  /* 0xffffffdc00507947 */ /* 0x000fea000383ffff */
.L_x_105:
[----:B-1----:R1:W2:Y:S02]  /*7e90*/  SYNCS.PHASECHK.TRANS64.TRYWAIT P1, [R156+URZ+0x150], R5 ;  /* 0x000150059c0075a7 */ /* 0x0022a400080211ff */
[----:B--2---:R-:W-:Y:S05]  /*7ea0*/  @!P1 NANOSLEEP.SYNCS 0x989680 ;  /* 0x009896800000995d */ /* 0x004fea0003900000 */
[----:B------:R-:W2:Y:S02]  /*7eb0*/  @!P1 SYNCS.PHASECHK.TRANS64 P1, [R156+URZ+0x150], R5 ;  /* 0x000150059c0095a7 */ /* 0x000ea400080210ff */
[----:B--2---:R-:W-:Y:S05]  /*7ec0*/  @!P1 BRA `(.L_x_105) ;  /* 0xfffffffc00f09947 */ /* 0x004fea000383ffff */
[----:B------:R-:W-:Y:S05]  /*7ed0*/  BRA `(.L_x_104) ;  /* 0xffffffdc00947947 */ /* 0x000fea000383ffff */
        .weak           $__internal_0_$__cuda_sm10x_tcgen05_guardrail_trap_col_being_dealloced_not_returned_by_alloc
        .type           $__internal_0_$__cuda_sm10x_tcgen05_guardrail_trap_col_being_dealloced_not_returned_by_alloc,@function
        .size           $__internal_0_$__cuda_sm10x_tcgen05_guardrail_trap_col_being_dealloced_not_returned_by_alloc,($__internal_1_$__cuda_sm10x_tcgen05_guardrail_trap_phase_invalid_during_alloc - $__internal_0_$__cuda_sm10x_tcgen05_guardrail_trap_col_being_dealloced_not_returned_by_alloc)
$__internal_0_$__cuda_sm10x_tcgen05_guardrail_trap_col_being_dealloced_not_returned_by_alloc:
[----:B------:R-:W-:Y:S05]  /*7ee0*/  BPT.TRAP 0x1 ;  /* 0x000000040000795c */ /* 0x000fea0000300000 */
[----:B------:R-:W-:-:S04]  /*7ef0*/  HFMA2 R3, -RZ, RZ, 0, 0 ;  /* 0x00000000ff037431 */ /* 0x000fc800000001ff */
[----:B------:R-:W-:Y:S05]  /*7f00*/  RET.REL.NODEC R2 `(_ZN7cutlass13device_kernelINS_4gemm6kernel13GemmUniversalIN4cute5tupleIJiiiiEEENS1_10collective13CollectiveMmaINS1_35MainloopSm100TmaUmmaWarpSpecializedILi17ELi2ELi4ENS5_IJNS4_1CILi1EEESB_SB_EEEEENS5_IJNSA_ILi128EEENSA_ILi64EEESF_EEENS_12float_e4m3_tENS5_IJlSB_lEEESH_SI_NS4_8TiledMMAINS4_8MMA_AtomIJNS4_10MMA_TraitsINS4_19SM100_MMA_F8F6F4_SSEJSH_SH_fSE_SF_NS4_17integral_constantINS4_4UMMA5MajorELSP_0EEESQ_NSN_INSO_7ScaleInELSR_0EEESS_EEEEEENS4_6LayoutISC_NS5_IJNSA_ILi0EEESW_SW_EEEEENS5_IJNS4_10UnderscoreESZ_SZ_EEEEENS4_13SM90_TMA_LOADENS4_14ComposedLayoutINS4_7SwizzleILi2ELi4ELi3EEENS4_18smem_ptr_flag_bitsILi8EEENSV_INS5_IJNSA_ILi8EEESF_EEENS5_IJSF_SB_EEEEEEEvNS4_8identityES12_S1C_vS1D_EENS_8epilogue10collective18CollectiveEpilogueINS1F_23Sm100TmaWarpSpecializedILi1ELi1ELi64ELb0ELb0EEEJSG_NS5_IJNSV_ISE_SB_EENSV_ISF_SB_EEEEESH_SI_SH_SI_NS1F_6fusion15FusionCallbacksIS1J_NS1N_13LinCombEltActINS1F_6thread4ReLuESH_fSH_fLNS_15FloatRoundStyleE2EEESG_S1M_JEEENS4_5SM1004TMEM4LOAD26SM100_TMEM_LOAD_32dp32b64xES12_S1C_NS4_39AutoVectorizingCopyWithAssumedAlignmentILi128EEENS4_14SM90_TMA_STOREES1C_S20_S20_EEEvvEEEEvNT_6ParamsE) ;  /* 0xffffff80023c7950 */ /* 0x000fea0003c3ffff */
        .weak           $__internal_1_$__cuda_sm10x_tcgen05_guardrail_trap_phase_invalid_during_alloc
        .type           $__internal_1_$__cuda_sm10x_tcgen05_guardrail_trap_phase_invalid_during_alloc,@function
        .size           $__internal_1_$__cuda_sm10x_tcgen05_guardrail_trap_phase_invalid_during_alloc,($__internal_2_$__cuda_sm10x_tcgen05_guardrail_trap_unallocated_columns_being_dealloced - $__internal_1_$__cuda_sm10x_tcgen05_guardrail_trap_phase_invalid_during_alloc)
$__internal_1_$__cuda_sm10x_tcgen05_guardrail_trap_phase_invalid_during_alloc:
[----:B------:R-:W-:Y:S05]  /*7f10*/  BPT.TRAP 0x1 ;  /* 0x000000040000795c */ /* 0x000fea0000300000 */
[----:B------:R-:W-:-:S04]  /*7f20*/  MOV R3, 0x0 ;  /* 0x0000000000037802 */ /* 0x000fc80000000f00 */
[----:B------:R-:W-:Y:S05]  /*7f30*/  RET.REL.NODEC R2 `(_ZN7cutlass13device_kernelINS_4gemm6kernel13GemmUniversalIN4cute5tupleIJiiiiEEENS1_10collective13CollectiveMmaINS1_35MainloopSm100TmaUmmaWarpSpecializedILi17ELi2ELi4ENS5_IJNS4_1CILi1EEESB_SB_EEEEENS5_IJNSA_ILi128EEENSA_ILi64EEESF_EEENS_12float_e4m3_tENS5_IJlSB_lEEESH_SI_NS4_8TiledMMAINS4_8MMA_AtomIJNS4_10MMA_TraitsINS4_19SM100_MMA_F8F6F4_SSEJSH_SH_fSE_SF_NS4_17integral_constantINS4_4UMMA5MajorELSP_0EEESQ_NSN_INSO_7ScaleInELSR_0EEESS_EEEEEENS4_6LayoutISC_NS5_IJNSA_ILi0EEESW_SW_EEEEENS5_IJNS4_10UnderscoreESZ_SZ_EEEEENS4_13SM90_TMA_LOADENS4_14ComposedLayoutINS4_7SwizzleILi2ELi4ELi3EEENS4_18smem_ptr_flag_bitsILi8EEENSV_INS5_IJNSA_ILi8EEESF_EEENS5_IJSF_SB_EEEEEEEvNS4_8identityES12_S1C_vS1D_EENS_8epilogue10collective18CollectiveEpilogueINS1F_23Sm100TmaWarpSpecializedILi1ELi1ELi64ELb0ELb0EEEJSG_NS5_IJNSV_ISE_SB_EENSV_ISF_SB_EEEEESH_SI_SH_SI_NS1F_6fusion15FusionCallbacksIS1J_NS1N_13LinCombEltActINS1F_6thread4ReLuESH_fSH_fLNS_15FloatRoundStyleE2EEESG_S1M_JEEENS4_5SM1004TMEM4LOAD26SM100_TMEM_LOAD_32dp32b64xES12_S1C_NS4_39AutoVectorizingCopyWithAssumedAlignmentILi128EEENS4_14SM90_TMA_STOREES1C_S20_S20_EEEvvEEEEvNT_6ParamsE) ;  /* 0xffffff8002307950 */ /* 0x000fea0003c3ffff */
        .weak           $__internal_2_$__cuda_sm10x_tcgen05_guardrail_trap_unallocated_columns_being_dealloced
        .type           $__internal_2_$__cuda_sm10x_tcgen05_guardrail_trap_unallocated_columns_being_dealloced,@function
        .size           $__internal_2_$__cuda_sm10x_tcgen05_guardrail_trap_unallocated_columns_being_dealloced,(.L_x_169 - $__internal_2_$__cuda_sm10x_tcgen05_guardrail_trap_unallocated_columns_being_dealloced)
$__internal_2_$__cuda_sm10x_tcgen05_guardrail_trap_unallocated_columns_being_dealloced:
[----:B------:R-:W-:Y:S05]  /*7f40*/  BPT.TRAP 0x1 ;  /* 0x000000040000795c */ /* 0x000fea0000300000 */
[----:B------:R-:W-:-:S04]  /*7f50*/  HFMA2 R3, -RZ, RZ, 0, 0 ;  /* 0x00000000ff037431 */ /* 0x000fc800000001ff */
[----:B------:R-:W-:Y:S05]  /*7f60*/  RET.REL.NODEC R2 `(_ZN7cutlass13device_kernelINS_4gemm6kernel13GemmUniversalIN4cute5tupleIJiiiiEEENS1_10collective13CollectiveMmaINS1_35MainloopSm100TmaUmmaWarpSpecializedILi17ELi2ELi4ENS5_IJNS4_1CILi1EEESB_SB_EEEEENS5_IJNSA_ILi128EEENSA_ILi64EEESF_EEENS_12float_e4m3_tENS5_IJlSB_lEEESH_SI_NS4_8TiledMMAINS4_8MMA_AtomIJNS4_10MMA_TraitsINS4_19SM100_MMA_F8F6F4_SSEJSH_SH_fSE_SF_NS4_17integral_constantINS4_4UMMA5MajorELSP_0EEESQ_NSN_INSO_7ScaleInELSR_0EEESS_EEEEEENS4_6LayoutISC_NS5_IJNSA_ILi0EEESW_SW_EEEEENS5_IJNS4_10UnderscoreESZ_SZ_EEEEENS4_13SM90_TMA_LOADENS4_14ComposedLayoutINS4_7SwizzleILi2ELi4ELi3EEENS4_18smem_ptr_flag_bitsILi8EEENSV_INS5_IJNSA_ILi8EEESF_EEENS5_IJSF_SB_EEEEEEEvNS4_8identityES12_S1C_vS1D_EENS_8epilogue10collective18CollectiveEpilogueINS1F_23Sm100TmaWarpSpecializedILi1ELi1ELi64ELb0ELb0EEEJSG_NS5_IJNSV_ISE_SB_EENSV_ISF_SB_EEEEESH_SI_SH_SI_NS1F_6fusion15FusionCallbacksIS1J_NS1N_13LinCombEltActINS1F_6thread4ReLuESH_fSH_fLNS_15FloatRoundStyleE2EEESG_S1M_JEEENS4_5SM1004TMEM4LOAD26SM100_TMEM_LOAD_32dp32b64xES12_S1C_NS4_39AutoVectorizingCopyWithAssumedAlignmentILi128EEENS4_14SM90_TMA_STOREES1C_S20_S20_EEEvvEEEEvNT_6ParamsE) ;  /* 0xffffff8002247950 */ /* 0x000fea0003c3ffff */
.L_x_168:
[----:B------:R-:W-:-:S00]  /*7f70*/  BRA `(.L_x_168) ;  /* 0xfffffffc00fc7947 */ /* 0x000fc0000383ffff */
[----:B------:R-:W-:-:S00]  /*7f80*/  NOP ;  /* 0x0000000000007918 */ /* 0x000fc00000000000 */
[----:B------:R-:W-:-:S00]  /*7f90*/  NOP ;  /* 0x0000000000007918 */ /* 0x000fc00000000000 */
[----:B------:R-:W-:-:S00]  /*7fa0*/  NOP ;  /* 0x0000000000007918 */ /* 0x000fc00000000000 */
[----:B------:R-:W-:-:S00]  /*7fb0*/  NOP ;  /* 0x0000000000007918 */ /* 0x000fc00000000000 */
[----:B------:R-:W-:-:S00]  /*7fc0*/  NOP ;  /* 0x0000000000007918 */ /* 0x000fc00000000000 */
[----:B------:R-:W-:-:S00]  /*7fd0*/  NOP ;  /* 0x0000000000007918 */ /* 0x000fc00000000000 */
[----:B------:R-:W-:-:S00]  /*7fe0*/  NOP ;  /* 0x0000000000007918 */ /* 0x000fc00000000000 */
[----:B------:R-:W-:-:S00]  /*7ff0*/  NOP ;  /* 0x0000000000007918 */ /* 0x000fc00000000000 */
.L_x_169:


//--------------------- .nv.global.init           --------------------------
	.section	.nv.global.init,"aw",@progbits
.nv.global.init:
	.type		$str$27,@object
	.size		$str$27,($str$28 - $str$27)
$str$27:
        /*0000*/ 	.byte	0x28, 0x61, 0x64, 0x64, 0x72, 0x65, 0x73, 0x73, 0x20, 0x26, 0x20, 0x6d, 0x61, 0x73, 0x6b, 0x29
        /*0010*/ 	.byte	0x20, 0x3d, 0x3d, 0x20, 0x30, 0x00
	.type		$str$28,@object
	.size		$str$28,($str$26 - $str$28)
$str$28:
        /*0016*/ 	.byte	0x2f, 0x74, 0x6d, 0x70, 0x2f, 0x63, 0x75, 0x74, 0x6c, 0x61, 0x73, 0x73, 0x5f, 0x73, 0x77, 0x65
        /*0026*/ 	.byte	0x65, 0x70, 0x5f, 0x73, 0x72, 0x63, 0x2f, 0x69, 0x6e, 0x63, 0x6c, 0x75, 0x64, 0x65, 0x2f, 0x63
        /*0036*/ 	.byte	0x75, 0x74, 0x65, 0x2f, 0x70, 0x6f, 0x69, 0x6e, 0x74, 0x65, 0x72, 0x5f, 0x66, 0x6c, 0x61, 0x67
        /*0046*/ 	.byte	0x67, 0x65, 0x64, 0x2e, 0x68, 0x70, 0x70, 0x00
	.type		$str$26,@object
	.size		$str$26,($str$25 - $str$26)
$str$26:
        /*004e*/ 	.byte	0x2f, 0x74, 0x6d, 0x70, 0x2f, 0x63, 0x75, 0x74, 0x6c, 0x61, 0x73, 0x73, 0x5f, 0x73, 0x77, 0x65
        /*005e*/ 	.byte	0x65, 0x70, 0x5f, 0x73, 0x72, 0x63, 0x2f, 0x69, 0x6e, 0x63, 0x6c, 0x75, 0x64, 0x65, 0x2f, 0x63
        /*006e*/ 	.byte	0x75, 0x74, 0x65, 0x2f, 0x61, 0x74, 0x6f, 0x6d, 0x2f, 0x63, 0x6f, 0x70, 0x79, 0x5f, 0x74, 0x72
        /*007e*/ 	.byte	0x61, 0x69, 0x74, 0x73, 0x5f, 0x73, 0x6d, 0x31, 0x30, 0x30, 0x2e, 0x68, 0x70, 0x70, 0x00
	.type		$str$25,@object
	.size		$str$25,(__unnamed_1 - $str$25)
$str$25:
        /*008d*/ 	.byte	0x28, 0x28, 0x75, 0x69, 0x6e, 0x74, 0x33, 0x32, 0x5f, 0x74, 0x28, 0x74, 0x68, 0x72, 0x65, 0x61
        /*009d*/ 	.byte	0x64, 0x49, 0x64, 0x78, 0x2e, 0x78, 0x29, 0x20, 0x2f, 0x20, 0x33, 0x32, 0x29, 0x20, 0x25, 0x20
        /*00ad*/ 	.byte	0x34, 0x29, 0x20, 0x3d, 0x3d, 0x20, 0x28, 0x28, 0x28, 0x74, 0x6d, 0x65, 0x6d, 0x5f, 0x61, 0x64
        /*00bd*/ 	.byte	0x64, 0x72, 0x20, 0x3e, 0x3e, 0x20, 0x31, 0x36, 0x29, 0x20, 0x2f, 0x20, 0x33, 0x32, 0x29, 0x20
        /*00cd*/ 	.byte	0x25, 0x20, 0x34, 0x29, 0x00
	.type		__unnamed_1,@object
	.size		__unnamed_1,(__unnamed_2 - __unnamed_1)
__unnamed_1:
        /*00d2*/ 	.byte	0x61, 0x75, 0x74, 0x6f, 0x20, 0x63, 0x75, 0x74, 0x65, 0x3a, 0x3a, 0x61, 0x73, 0x5f, 0x70, 0x6f
        /* <DEDUP_REMOVED lines=24> */
        /*0262*/ 	.byte	0x43, 0x3c, 0x38, 0x31, 0x39, 0x32, 0x3e, 0x3e, 0x3e, 0x3e, 0x5d, 0x00
	.type		__unnamed_2,@object
	.size		__unnamed_2,(.L_2 - __unnamed_2)
__unnamed_2:
        /* <DEDUP_REMOVED lines=42> */
        /*050e*/ 	.byte	0x3e, 0x3e, 0x3e, 0x3e, 0x5d, 0x00
.L_2:


//--------------------- .nv.shared._ZN7cutlass13device_kernelINS_4gemm6kernel13GemmUniversalIN4cute5tupleIJiiiiEEENS1_10collective13CollectiveMmaINS1_35MainloopSm100TmaUmmaWarpSpecializedILi17ELi2ELi4ENS5_IJNS4_1CILi1EEESB_SB_EEEEENS5_IJNSA_ILi128EEENSA_ILi64EEESF_EEENS_12float_e4m3_tENS5_IJlSB_lEEESH_SI_NS4_8TiledMMAINS4_8MMA_AtomIJNS4_10MMA_TraitsINS4_19SM100_MMA_F8F6F4_SSEJSH_SH_fSE_SF_NS4_17integral_constantINS4_4UMMA5MajorELSP_0EEESQ_NSN_INSO_7ScaleInELSR_0EEESS_EEEEEENS4_6LayoutISC_NS5_IJNSA_ILi0EEESW_SW_EEEEENS5_IJNS4_10UnderscoreESZ_SZ_EEEEENS4_13SM90_TMA_LOADENS4_14ComposedLayoutINS4_7SwizzleILi2ELi4ELi3EEENS4_18smem_ptr_flag_bitsILi8EEENSV_INS5_IJNSA_ILi8EEESF_EEENS5_IJSF_SB_EEEEEEEvNS4_8identityES12_S1C_vS1D_EENS_8epilogue10collective18CollectiveEpilogueINS1F_23Sm100TmaWarpSpecializedILi1ELi1ELi64ELb0ELb0EEEJSG_NS5_IJNSV_ISE_SB_EENSV_ISF_SB_EEEEESH_SI_SH_SI_NS1F_6fusion15FusionCallbacksIS1J_NS1N_13LinCombEltActINS1F_6thread4ReLuESH_fSH_fLNS_15FloatRoundStyleE2EEESG_S1M_JEEENS4_5SM1004TMEM4LOAD26SM100_TMEM_LOAD_32dp32b64xES12_S1C_NS4_39AutoVectorizingCopyWithAssumedAlignmentILi128EEENS4_14SM90_TMA_STOREES1C_S20_S20_EEEvvEEEEvNT_6ParamsE --------------------------
	.section	.nv.shared._ZN7cutlass13device_kernelINS_4gemm6kernel13GemmUniversalIN4cute5tupleIJiiiiEEENS1_10collective13CollectiveMmaINS1_35MainloopSm100TmaUmmaWarpSpecializedILi17ELi2ELi4ENS5_IJNS4_1CILi1EEESB_SB_EEEEENS5_IJNSA_ILi128EEENSA_ILi64EEESF_EEENS_12float_e4m3_tENS5_IJlSB_lEEESH_SI_NS4_8TiledMMAINS4_8MMA_AtomIJNS4_10MMA_TraitsINS4_19SM100_MMA_F8F6F4_SSEJSH_SH_fSE_SF_NS4_17integral_constantINS4_4UMMA5MajorELSP_0EEESQ_NSN_INSO_7ScaleInELSR_0EEESS_EEEEEENS4_6LayoutISC_NS5_IJNSA_ILi0EEESW_SW_EEEEENS5_IJNS4_10UnderscoreESZ_SZ_EEEEENS4_13SM90_TMA_LOADENS4_14ComposedLayoutINS4_7SwizzleILi2ELi4ELi3EEENS4_18smem_ptr_flag_bitsILi8EEENSV_INS5_IJNSA_ILi8EEESF_EEENS5_IJSF_SB_EEEEEEEvNS4_8identityES12_S1C_vS1D_EENS_8epilogue10collective18CollectiveEpilogueINS1F_23Sm100TmaWarpSpecializedILi1ELi1ELi64ELb0ELb0EEEJSG_NS5_IJNSV_ISE_SB_EENSV_ISF_SB_EEEEESH_SI_SH_SI_NS1F_6fusion15FusionCallbacksIS1J_NS1N_13LinCombEltActINS1F_6thread4ReLuESH_fSH_fLNS_15FloatRoundStyleE2EEESG_S1M_JEEENS4_5SM1004TMEM4LOAD26SM100_TMEM_LOAD_32dp32b64xES12_S1C_NS4_39AutoVectorizingCopyWithAssumedAlignmentILi128EEENS4_14SM90_TMA_STOREES1C_S20_S20_EEEvvEEEEvNT_6ParamsE,"aw",@nobits
	.sectionflags	@""
	.align	16
	.zero		1024


//--------------------- .nv.shared.reserved.0     --------------------------
	.section	.nv.shared.reserved.0,"aw",@nobits
	.weak		__nv_reservedSMEM_offset_0_alias
	.size		__nv_reservedSMEM_offset_0_alias, 0, 64
	.other		__nv_reservedSMEM_offset_0_alias,@"STO_CUDA_RESERVED_SHARED STV_DEFAULT"
__nv_reservedSMEM_offset_0_alias:
	.zero		0
.nv.shared.reserved.0:
	.zero		64
	.weak		__nv_reservedSMEM_tcgen05_partition
	.type		__nv_reservedSMEM_tcgen05_partition,@object
	.size		__nv_reservedSMEM_tcgen05_partition,(.L_0 - __nv_reservedSMEM_tcgen05_partition)
__nv_reservedSMEM_tcgen05_partition:
	.zero		32
.L_0:


//--------------------- .nv.global                --------------------------
	.section	.nv.global,"aw",@nobits
.nv.global:
	.type		_ZN39_INTERNAL_ea5c52d9_4_k_cu_0075bfb7_25544cute1_E,@object
	.size		_ZN39_INTERNAL_ea5c52d9_4_k_cu_0075bfb7_25544cute1_E,(_ZN39_INTERNAL_ea5c52d9_4_k_cu_0075bfb7_25544cuda3std3__45__cpo6cbeginE - _ZN39_INTERNAL_ea5c52d9_4_k_cu_0075bfb7_25544cute1_E)
_ZN39_INTERNAL_ea5c52d9_4_k_cu_0075bfb7_25544cute1_E:
	.zero		1
	.type		_ZN39_INTERNAL_ea5c52d9_4_k_cu_0075bfb7_25544cuda3std3__45__cpo6cbeginE,@object
	.size		_ZN39_INTERNAL_ea5c52d9_4_k_cu_0075bfb7_25544cuda3std3__45__cpo6cbeginE,(_ZN39_INTERNAL_ea5c52d9_4_k_cu_0075bfb7_25544cuda3std3__48in_placeE - _ZN39_INTERNAL_ea5c52d9_4_k_cu_0075bfb7_25544cuda3std3__45__cpo6cbeginE)
_ZN39_INTERNAL_ea5c52d9_4_k_cu_0075bfb7_25544cuda3std3__45__cpo6cbeginE:
	.zero		1
	.type		_ZN39_INTERNAL_ea5c52d9_4_k_cu_0075bfb7_25544cuda3std3__48in_placeE,@object
	.size		_ZN39_INTERNAL_ea5c52d9_4_k_cu_0075bfb7_25544cuda3std3__48in_placeE,(_ZN39_INTERNAL_ea5c52d9_4_k_cu_0075bfb7_25544cuda3std6ranges3__45__cpo9iter_moveE - _ZN39_INTERNAL_ea5c52d9_4_k_cu_0075bfb7_25544cuda3std3__48in_placeE)
_ZN39_INTERNAL_ea5c52d9_4_k_cu_0075bfb7_25544cuda3std3__48in_placeE:
	.zero		1
	.type		_ZN39_INTERNAL_ea5c52d9_4_k_cu_0075bfb7_25544cuda3std6ranges3__45__cpo9iter_moveE,@object
	.size		_ZN39_INTERNAL_ea5c52d9_4_k_cu_0075bfb7_25544cuda3std6ranges3__45__cpo9iter_moveE,(_ZN39_INTERNAL_ea5c52d9_4_k_cu_0075bfb7_25544cuda3std3__45__cpo5beginE - _ZN39_INTERNAL_ea5c52d9_4_k_cu_0075bfb7_25544cuda3std6ranges3__45__cpo9iter_moveE)
_ZN39_INTERNAL_ea5c52d9_4_k_cu_0075bfb7_25544cuda3std6ranges3__45__cpo9iter_moveE:
	.zero		1
	.type		_ZN39_INTERNAL_ea5c52d9_4_k_cu_0075bfb7_25544cuda3std3__45__cpo5beginE,@object
	.size		_ZN39_INTERNAL_ea5c52d9_4_k_cu_0075bfb7_25544cuda3std3__45__cpo5beginE,(_ZN39_INTERNAL_ea5c52d9_4_k_cu_0075bfb7_25544cuda3std3__441_GLOBAL__N__ea5c52d9_4_k_cu_0075bfb7_25546ignoreE - _ZN39_INTERNAL_ea5c52d9_4_k_cu_0075bfb7_25544cuda3std3__45__cpo5beginE)
_ZN39_INTERNAL_ea5c52d9_4_k_cu_0075bfb7_25544cuda3std3__45__cpo5beginE:
	.zero		1
	.type		_ZN39_INTERNAL_ea5c52d9_4_k_cu_0075bfb7_25544cuda3std3__441_GLOBAL__N__ea5c52d9_4_k_cu_0075bfb7_25546ignoreE,@object
	.size		_ZN39_INTERNAL_ea5c52d9_4_k_cu_0075bfb7_25544cuda3std3__441_GLOBAL__N__ea5c52d9_4_k_cu_0075bfb7_25546ignoreE,(_ZN39_INTERNAL_ea5c52d9_4_k_cu_0075bfb7_25544cute7productE - _ZN39_INTERNAL_ea5c52d9_4_k_cu_0075bfb7_25544cuda3std3__441_GLOBAL__N__ea5c52d9_4_k_cu_0075bfb7_25546ignoreE)
_ZN39_INTERNAL_ea5c52d9_4_k_cu_0075bfb7_25544cuda3std3__441_GLOBAL__N__ea5c52d9_4_k_cu_0075bfb7_25546ignoreE:
	.zero		1
	.type		_ZN39_INTERNAL_ea5c52d9_4_k_cu_0075bfb7_25544cute7productE,@object
	.size		_ZN39_INTERNAL_ea5c52d9_4_k_cu_0075bfb7_25544cute7productE,(_ZN39_INTERNAL_ea5c52d9_4_k_cu_0075bfb7_25544cuda3std3__45__cpo3endE - _ZN39_INTERNAL_ea5c52d9_4_k_cu_0075bfb7_25544cute7productE)
_ZN39_INTERNAL_ea5c52d9_4_k_cu_0075bfb7_25544cute7productE:
	.zero		1
	.type		_ZN39_INTERNAL_ea5c52d9_4_k_cu_0075bfb7_25544cuda3std3__45__cpo3endE,@object
	.size		_ZN39_INTERNAL_ea5c52d9_4_k_cu_0075bfb7_25544cuda3std3__45__cpo3endE,(_ZN39_INTERNAL_ea5c52d9_4_k_cu_0075bfb7_25544cuda3std3__419piecewise_constructE - _ZN39_INTERNAL_ea5c52d9_4_k_cu_0075bfb7_25544cuda3std3__45__cpo3endE)
_ZN39_INTERNAL_ea5c52d9_4_k_cu_0075bfb7_25544cuda3std3__45__cpo3endE:
	.zero		1
	.type		_ZN39_INTERNAL_ea5c52d9_4_k_cu_0075bfb7_25544cuda3std3__419piecewise_constructE,@object
	.size		_ZN39_INTERNAL_ea5c52d9_4_k_cu_0075bfb7_25544cuda3std3__419piecewise_constructE,(_ZN39_INTERNAL_ea5c52d9_4_k_cu_0075bfb7_25544cuda3std3__45__cpo4cendE - _ZN39_INTERNAL_ea5c52d9_4_k_cu_0075bfb7_25544cuda3std3__419piecewise_constructE)
_ZN39_INTERNAL_ea5c52d9_4_k_cu_0075bfb7_25544cuda3std3__419piecewise_constructE:
	.zero		1
	.type		_ZN39_INTERNAL_ea5c52d9_4_k_cu_0075bfb7_25544cuda3std3__45__cpo4cendE,@object
	.size		_ZN39_INTERNAL_ea5c52d9_4_k_cu_0075bfb7_25544cuda3std3__45__cpo4cendE,(_ZN39_INTERNAL_ea5c52d9_4_k_cu_0075bfb7_25544cuda3std6ranges3__45__cpo4swapE - _ZN39_INTERNAL_ea5c52d9_4_k_cu_0075bfb7_25544cuda3std3__45__cpo4cendE)
_ZN39_INTERNAL_ea5c52d9_4_k_cu_0075bfb7_25544cuda3std3__45__cpo4cendE:
	.zero		1
	.type		_ZN39_INTERNAL_ea5c52d9_4_k_cu_0075bfb7_25544cuda3std6ranges3__45__cpo4swapE,@object
	.size		_ZN39_INTERNAL_ea5c52d9_4_k_cu_0075bfb7_25544cuda3std6ranges3__45__cpo4swapE,(.L_10 - _ZN39_INTERNAL_ea5c52d9_4_k_cu_0075bfb7_25544cuda3std6ranges3__45__cpo4swapE)
_ZN39_INTERNAL_ea5c52d9_4_k_cu_0075bfb7_25544cuda3std6ranges3__45__cpo4swapE:
	.zero		1
.L_10:


//--------------------- .nv.constant0._ZN7cutlass13device_kernelINS_4gemm6kernel13GemmUniversalIN4cute5tupleIJiiiiEEENS1_10collective13CollectiveMmaINS1_35MainloopSm100TmaUmmaWarpSpecializedILi17ELi2ELi4ENS5_IJNS4_1CILi1EEESB_SB_EEEEENS5_IJNSA_ILi128EEENSA_ILi64EEESF_EEENS_12float_e4m3_tENS5_IJlSB_lEEESH_SI_NS4_8TiledMMAINS4_8MMA_AtomIJNS4_10MMA_TraitsINS4_19SM100_MMA_F8F6F4_SSEJSH_SH_fSE_SF_NS4_17integral_constantINS4_4UMMA5MajorELSP_0EEESQ_NSN_INSO_7ScaleInELSR_0EEESS_EEEEEENS4_6LayoutISC_NS5_IJNSA_ILi0EEESW_SW_EEEEENS5_IJNS4_10UnderscoreESZ_SZ_EEEEENS4_13SM90_TMA_LOADENS4_14ComposedLayoutINS4_7SwizzleILi2ELi4ELi3EEENS4_18smem_ptr_flag_bitsILi8EEENSV_INS5_IJNSA_ILi8EEESF_EEENS5_IJSF_SB_EEEEEEEvNS4_8identityES12_S1C_vS1D_EENS_8epilogue10collective18CollectiveEpilogueINS1F_23Sm100TmaWarpSpecializedILi1ELi1ELi64ELb0ELb0EEEJSG_NS5_IJNSV_ISE_SB_EENSV_ISF_SB_EEEEESH_SI_SH_SI_NS1F_6fusion15FusionCallbacksIS1J_NS1N_13LinCombEltActINS1F_6thread4ReLuESH_fSH_fLNS_15FloatRoundStyleE2EEESG_S1M_JEEENS4_5SM1004TMEM4LOAD26SM100_TMEM_LOAD_32dp32b64xES12_S1C_NS4_39AutoVectorizingCopyWithAssumedAlignmentILi128EEENS4_14SM90_TMA_STOREES1C_S20_S20_EEEvvEEEEvNT_6ParamsE --------------------------
	.section	.nv.constant0._ZN7cutlass13device_kernelINS_4gemm6kernel13GemmUniversalIN4cute5tupleIJiiiiEEENS1_10collective13CollectiveMmaINS1_35MainloopSm100TmaUmmaWarpSpecializedILi17ELi2ELi4ENS5_IJNS4_1CILi1EEESB_SB_EEEEENS5_IJNSA_ILi128EEENSA_ILi64EEESF_EEENS_12float_e4m3_tENS5_IJlSB_lEEESH_SI_NS4_8TiledMMAINS4_8MMA_AtomIJNS4_10MMA_TraitsINS4_19SM100_MMA_F8F6F4_SSEJSH_SH_fSE_SF_NS4_17integral_constantINS4_4UMMA5MajorELSP_0EEESQ_NSN_INSO_7ScaleInELSR_0EEESS_EEEEEENS4_6LayoutISC_NS5_IJNSA_ILi0EEESW_SW_EEEEENS5_IJNS4_10UnderscoreESZ_SZ_EEEEENS4_13SM90_TMA_LOADENS4_14ComposedLayoutINS4_7SwizzleILi2ELi4ELi3EEENS4_18smem_ptr_flag_bitsILi8EEENSV_INS5_IJNSA_ILi8EEESF_EEENS5_IJSF_SB_EEEEEEEvNS4_8identityES12_S1C_vS1D_EENS_8epilogue10collective18CollectiveEpilogueINS1F_23Sm100TmaWarpSpecializedILi1ELi1ELi64ELb0ELb0EEEJSG_NS5_IJNSV_ISE_SB_EENSV_ISF_SB_EEEEESH_SI_SH_SI_NS1F_6fusion15FusionCallbacksIS1J_NS1N_13LinCombEltActINS1F_6thread4ReLuESH_fSH_fLNS_15FloatRoundStyleE2EEESG_S1M_JEEENS4_5SM1004TMEM4LOAD26SM100_TMEM_LOAD_32dp32b64xES12_S1C_NS4_39AutoVectorizingCopyWithAssumedAlignmentILi128EEENS4_14SM90_TMA_STOREES1C_S20_S20_EEEvvEEEEvNT_6ParamsE,"a",@progbits
	.sectionflags	@""
	.align	4
.nv.constant0._ZN7cutlass13device_kernelINS_4gemm6kernel13GemmUniversalIN4cute5tupleIJiiiiEEENS1_10collective13CollectiveMmaINS1_35MainloopSm100TmaUmmaWarpSpecializedILi17ELi2ELi4ENS5_IJNS4_1CILi1EEESB_SB_EEEEENS5_IJNSA_ILi128EEENSA_ILi64EEESF_EEENS_12float_e4m3_tENS5_IJlSB_lEEESH_SI_NS4_8TiledMMAINS4_8MMA_AtomIJNS4_10MMA_TraitsINS4_19SM100_MMA_F8F6F4_SSEJSH_SH_fSE_SF_NS4_17integral_constantINS4_4UMMA5MajorELSP_0EEESQ_NSN_INSO_7ScaleInELSR_0EEESS_EEEEEENS4_6LayoutISC_NS5_IJNSA_ILi0EEESW_SW_EEEEENS5_IJNS4_10UnderscoreESZ_SZ_EEEEENS4_13SM90_TMA_LOADENS4_14ComposedLayoutINS4_7SwizzleILi2ELi4ELi3EEENS4_18smem_ptr_flag_bitsILi8EEENSV_INS5_IJNSA_ILi8EEESF_EEENS5_IJSF_SB_EEEEEEEvNS4_8identityES12_S1C_vS1D_EENS_8epilogue10collective18CollectiveEpilogueINS1F_23Sm100TmaWarpSpecializedILi1ELi1ELi64ELb0ELb0EEEJSG_NS5_IJNSV_ISE_SB_EENSV_ISF_SB_EEEEESH_SI_SH_SI_NS1F_6fusion15FusionCallbacksIS1J_NS1N_13LinCombEltActINS1F_6thread4ReLuESH_fSH_fLNS_15FloatRoundStyleE2EEESG_S1M_JEEENS4_5SM1004TMEM4LOAD26SM100_TMEM_LOAD_32dp32b64xES12_S1C_NS4_39AutoVectorizingCopyWithAssumedAlignmentILi128EEENS4_14SM90_TMA_STOREES1C_S20_S20_EEEvvEEEEvNT_6ParamsE:
	.zero		2944


//--------------------- SYMBOLS --------------------------

	.type		.nv.reservedSmem.offset0,@object
	.size		.nv.reservedSmem.offset0,0x4
	.type		.nv.reservedSmem.cap,@object
	.size		.nv.reservedSmem.cap,0x4
	.type		__assertfail,@function
